	.target	sm_90a

	.elftype	@"ET_EXEC"


//--------------------- .note.nv.tkinfo           --------------------------
	.section	.note.nv.tkinfo,"",@"SHT_NOTE"
	.sectionflags	@"SHF_NOTE_NV_TKINFO"
	.tkinfo
        /*0018*/ 	.word	0x00000002
        /*0030*/ 	.string	""
        /*0030*/ 	.string	"ptxas"
        /*0030*/ 	.string	"Cuda compilation tools, release 13.0, V13.0.88"
        /*0030*/ 	.string	"Build cuda_13.0.r13.0/compiler.36424714_0"
        /*0030*/ 	.string	"-arch sm_90a -m 64 "



//--------------------- .note.nv.cuinfo           --------------------------
	.section	.note.nv.cuinfo,"",@"SHT_NOTE"
	.sectionflags	@"SHF_NOTE_NV_CUINFO"
        /*0018*/ 	.short	0x0002
        /*001a*/ 	.short	0x005a
        /*001c*/ 	.short	0x0082
	.zero		2


//--------------------- .nv.info                  --------------------------
	.section	.nv.info,"",@"SHT_CUDA_INFO"
	.align	4


	//----- nvinfo : EIATTR_REGCOUNT
	.align		4
        /*0000*/ 	.byte	0x04, 0x2f
        /*0002*/ 	.short	(.L_15 - .L_14)
	.align		4
.L_14:
        /*0004*/ 	.word	index@(_ZN7cutlass13device_kernelINS_4gemm6kernel13GemmUniversalIN4cute5tupleIJiiiiEEENS1_10collective13CollectiveMmaINS1_34MainloopSm90TmaGmmaWarpSpecializedILi4ENS5_IJNS4_1CILi2EEESB_NSA_ILi1EEEEEENS1_32KernelTmaWarpSpecializedPingpongEEENS5_IJNSA_ILi64EEENSA_ILi128EEESH_EEENS_10bfloat16_tENS5_IJlSC_lEEESJ_SK_NS4_8TiledMMAINS4_8MMA_AtomIJNS4_4SM904GMMA28MMA_64x128x16_F32BF16BF16_SSILNSO_5MajorE0ELSQ_0ELNSO_7ScaleInE1ELSR_1EEEEEENS4_6LayoutINS5_IJSC_SC_SC_EEENS5_IJNSA_ILi0EEESW_SW_EEEEENS5_IJNS4_10UnderscoreESZ_SZ_EEEEENS4_23SM90_TMA_LOAD_MULTICASTENS4_14ComposedLayoutINS4_7SwizzleILi3ELi4ELi3EEENS4_18smem_ptr_flag_bitsILi16EEENSU_INS5_IJNSA_ILi8EEESG_EEENS5_IJSG_SC_EEEEEEEvNS4_8identityES12_S1C_vS1D_EENS_8epilogue10collective6detail29Sm90TmaWarpSpecializedAdapterINS1G_15DefaultEpilogueISJ_SK_SK_NS1F_6thread17LinearCombinationISJ_Li1EffLNS1K_9ScaleType4KindE0ELNS_15FloatRoundStyleE2ESJ_EENS1_15EpilogueDefaultEEEEEvvEEEEvNT_6ParamsE)
        /*0008*/ 	.word	0x000000a8


	//----- nvinfo : EIATTR_FRAME_SIZE
	.align		4
.L_15:
        /*000c*/ 	.byte	0x04, 0x11
        /*000e*/ 	.short	(.L_17 - .L_16)
	.align		4
.L_16:
        /*0010*/ 	.word	index@(_ZN7cutlass13device_kernelINS_4gemm6kernel13GemmUniversalIN4cute5tupleIJiiiiEEENS1_10collective13CollectiveMmaINS1_34MainloopSm90TmaGmmaWarpSpecializedILi4ENS5_IJNS4_1CILi2EEESB_NSA_ILi1EEEEEENS1_32KernelTmaWarpSpecializedPingpongEEENS5_IJNSA_ILi64EEENSA_ILi128EEESH_EEENS_10bfloat16_tENS5_IJlSC_lEEESJ_SK_NS4_8TiledMMAINS4_8MMA_AtomIJNS4_4SM904GMMA28MMA_64x128x16_F32BF16BF16_SSILNSO_5MajorE0ELSQ_0ELNSO_7ScaleInE1ELSR_1EEEEEENS4_6LayoutINS5_IJSC_SC_SC_EEENS5_IJNSA_ILi0EEESW_SW_EEEEENS5_IJNS4_10UnderscoreESZ_SZ_EEEEENS4_23SM90_TMA_LOAD_MULTICASTENS4_14ComposedLayoutINS4_7SwizzleILi3ELi4ELi3EEENS4_18smem_ptr_flag_bitsILi16EEENSU_INS5_IJNSA_ILi8EEESG_EEENS5_IJSG_SC_EEEEEEEvNS4_8identityES12_S1C_vS1D_EENS_8epilogue10collective6detail29Sm90TmaWarpSpecializedAdapterINS1G_15DefaultEpilogueISJ_SK_SK_NS1F_6thread17LinearCombinationISJ_Li1EffLNS1K_9ScaleType4KindE0ELNS_15FloatRoundStyleE2ESJ_EENS1_15EpilogueDefaultEEEEEvvEEEEvNT_6ParamsE)
        /*0014*/ 	.word	0x00000000


	//----- nvinfo : EIATTR_MIN_STACK_SIZE
	.align		4
.L_17:
        /*0018*/ 	.byte	0x04, 0x12
        /*001a*/ 	.short	(.L_19 - .L_18)
	.align		4
.L_18:
        /*001c*/ 	.word	index@(_ZN7cutlass13device_kernelINS_4gemm6kernel13GemmUniversalIN4cute5tupleIJiiiiEEENS1_10collective13CollectiveMmaINS1_34MainloopSm90TmaGmmaWarpSpecializedILi4ENS5_IJNS4_1CILi2EEESB_NSA_ILi1EEEEEENS1_32KernelTmaWarpSpecializedPingpongEEENS5_IJNSA_ILi64EEENSA_ILi128EEESH_EEENS_10bfloat16_tENS5_IJlSC_lEEESJ_SK_NS4_8TiledMMAINS4_8MMA_AtomIJNS4_4SM904GMMA28MMA_64x128x16_F32BF16BF16_SSILNSO_5MajorE0ELSQ_0ELNSO_7ScaleInE1ELSR_1EEEEEENS4_6LayoutINS5_IJSC_SC_SC_EEENS5_IJNSA_ILi0EEESW_SW_EEEEENS5_IJNS4_10UnderscoreESZ_SZ_EEEEENS4_23SM90_TMA_LOAD_MULTICASTENS4_14ComposedLayoutINS4_7SwizzleILi3ELi4ELi3EEENS4_18smem_ptr_flag_bitsILi16EEENSU_INS5_IJNSA_ILi8EEESG_EEENS5_IJSG_SC_EEEEEEEvNS4_8identityES12_S1C_vS1D_EENS_8epilogue10collective6detail29Sm90TmaWarpSpecializedAdapterINS1G_15DefaultEpilogueISJ_SK_SK_NS1F_6thread17LinearCombinationISJ_Li1EffLNS1K_9ScaleType4KindE0ELNS_15FloatRoundStyleE2ESJ_EENS1_15EpilogueDefaultEEEEEvvEEEEvNT_6ParamsE)
        /*0020*/ 	.word	0x00000000
.L_19:


//--------------------- .nv.compat                --------------------------
	.section	.nv.compat,"",@"SHT_CUDA_COMPAT_INFO"
	.align	4
        /*0000*/ 	.byte	0x02, 0x09, 0x01, 0x00, 0x02, 0x02, 0x04, 0x00, 0x02, 0x05, 0x05, 0x00, 0x03, 0x07, 0x01, 0x01
        /*0010*/ 	.byte	0x02, 0x03, 0x01, 0x00, 0x02, 0x06, 0x01, 0x00, 0x04, 0x0b, 0x08, 0x00, 0x00, 0x00, 0x00, 0x00
        /*0020*/ 	.byte	0x00, 0x00, 0x00, 0x00


//--------------------- .nv.info._ZN7cutlass13device_kernelINS_4gemm6kernel13GemmUniversalIN4cute5tupleIJiiiiEEENS1_10collective13CollectiveMmaINS1_34MainloopSm90TmaGmmaWarpSpecializedILi4ENS5_IJNS4_1CILi2EEESB_NSA_ILi1EEEEEENS1_32KernelTmaWarpSpecializedPingpongEEENS5_IJNSA_ILi64EEENSA_ILi128EEESH_EEENS_10bfloat16_tENS5_IJlSC_lEEESJ_SK_NS4_8TiledMMAINS4_8MMA_AtomIJNS4_4SM904GMMA28MMA_64x128x16_F32BF16BF16_SSILNSO_5MajorE0ELSQ_0ELNSO_7ScaleInE1ELSR_1EEEEEENS4_6LayoutINS5_IJSC_SC_SC_EEENS5_IJNSA_ILi0EEESW_SW_EEEEENS5_IJNS4_10UnderscoreESZ_SZ_EEEEENS4_23SM90_TMA_LOAD_MULTICASTENS4_14ComposedLayoutINS4_7SwizzleILi3ELi4ELi3EEENS4_18smem_ptr_flag_bitsILi16EEENSU_INS5_IJNSA_ILi8EEESG_EEENS5_IJSG_SC_EEEEEEEvNS4_8identityES12_S1C_vS1D_EENS_8epilogue10collective6detail29Sm90TmaWarpSpecializedAdapterINS1G_15DefaultEpilogueISJ_SK_SK_NS1F_6thread17LinearCombinationISJ_Li1EffLNS1K_9ScaleType4KindE0ELNS_15FloatRoundStyleE2ESJ_EENS1_15EpilogueDefaultEEEEEvvEEEEvNT_6ParamsE --------------------------
	.section	.nv.info._ZN7cutlass13device_kernelINS_4gemm6kernel13GemmUniversalIN4cute5tupleIJiiiiEEENS1_10collective13CollectiveMmaINS1_34MainloopSm90TmaGmmaWarpSpecializedILi4ENS5_IJNS4_1CILi2EEESB_NSA_ILi1EEEEEENS1_32KernelTmaWarpSpecializedPingpongEEENS5_IJNSA_ILi64EEENSA_ILi128EEESH_EEENS_10bfloat16_tENS5_IJlSC_lEEESJ_SK_NS4_8TiledMMAINS4_8MMA_AtomIJNS4_4SM904GMMA28MMA_64x128x16_F32BF16BF16_SSILNSO_5MajorE0ELSQ_0ELNSO_7ScaleInE1ELSR_1EEEEEENS4_6LayoutINS5_IJSC_SC_SC_EEENS5_IJNSA_ILi0EEESW_SW_EEEEENS5_IJNS4_10UnderscoreESZ_SZ_EEEEENS4_23SM90_TMA_LOAD_MULTICASTENS4_14ComposedLayoutINS4_7SwizzleILi3ELi4ELi3EEENS4_18smem_ptr_flag_bitsILi16EEENSU_INS5_IJNSA_ILi8EEESG_EEENS5_IJSG_SC_EEEEEEEvNS4_8identityES12_S1C_vS1D_EENS_8epilogue10collective6detail29Sm90TmaWarpSpecializedAdapterINS1G_15DefaultEpilogueISJ_SK_SK_NS1F_6thread17LinearCombinationISJ_Li1EffLNS1K_9ScaleType4KindE0ELNS_15FloatRoundStyleE2ESJ_EENS1_15EpilogueDefaultEEEEEvvEEEEvNT_6ParamsE,"",@"SHT_CUDA_INFO"
	.sectionflags	@""
	.align	4


	//----- nvinfo : EIATTR_CUDA_API_VERSION
	.align		4
        /*0000*/ 	.byte	0x04, 0x37
        /*0002*/ 	.short	(.L_21 - .L_20)
.L_20:
        /*0004*/ 	.word	0x00000082


	//----- nvinfo : EIATTR_KPARAM_INFO
	.align		4
.L_21:
        /*0008*/ 	.byte	0x04, 0x17
        /*000a*/ 	.short	(.L_23 - .L_22)
.L_22:
        /*000c*/ 	.word	0x00000000
        /*0010*/ 	.short	0x0000
        /*0012*/ 	.short	0x0070
        /*0014*/ 	.byte	0x00, 0xf0, 0x01, 0x10


	//----- nvinfo : EIATTR_SPARSE_MMA_MASK
	.align		4
.L_23:
        /*0018*/ 	.byte	0x03, 0x50
        /*001a*/ 	.short	0x0000


	//----- nvinfo : EIATTR_MAXREG_COUNT
	.align		4
        /*001c*/ 	.byte	0x03, 0x1b
        /*001e*/ 	.short	0x00a8


	//----- nvinfo : EIATTR_NUM_BARRIERS
	.align		4
        /*0020*/ 	.byte	0x02, 0x4c
        /*0022*/ 	.byte	0x01
	.zero		1


	//----- nvinfo : EIATTR_EXTERNS
	.align		4
        /*0024*/ 	.byte	0x04, 0x0f
        /*0026*/ 	.short	(.L_25 - .L_24)


	//   ....[0]....
	.align		4
.L_24:
        /*0028*/ 	.word	index@(__assertfail)


	//----- nvinfo : EIATTR_MERCURY_ISA_VERSION
	.align		4
.L_25:
        /*002c*/ 	.byte	0x03, 0x5f
        /*002e*/ 	.short	0x0101


	//----- nvinfo : EIATTR_INT_WARP_WIDE_INSTR_OFFSETS
	.align		4
        /*0030*/ 	.byte	0x04, 0x31
        /*0032*/ 	.short	(.L_27 - .L_26)


	//   ....[0]....
.L_26:
        /*0034*/ 	.word	0x000005c0


	//   ....[1]....
        /*0038*/ 	.word	0x00000610


	//   ....[2]....
        /*003c*/ 	.word	0x000006a0


	//   ....[3]....
        /*0040*/ 	.word	0x000006b0


	//   ....[4]....
        /*0044*/ 	.word	0x000006d0


	//   ....[5]....
        /*0048*/ 	.word	0x000006f0


	//   ....[6]....
        /*004c*/ 	.word	0x000007f0


	//   ....[7]....
        /*0050*/ 	.word	0x00000800


	//   ....[8]....
        /*0054*/ 	.word	0x000025a0


	//----- nvinfo : EIATTR_COOP_GROUP_MASK_REGIDS
	.align		4
.L_27:
        /*0058*/ 	.byte	0x04, 0x29
        /*005a*/ 	.short	(.L_29 - .L_28)


	//   ....[0]....
.L_28:
        /*005c*/ 	.word	0xffffffff


	//   ....[1]....
        /*0060*/ 	.word	0xffffffff


	//   ....[2]....
        /*0064*/ 	.word	0xffffffff


	//   ....[3]....
        /*0068*/ 	.word	0xffffffff


	//   ....[4]....
        /*006c*/ 	.word	0xffffffff


	//   ....[5]....
        /*0070*/ 	.word	0xffffffff


	//   ....[6]....
        /*0074*/ 	.word	0xffffffff


	//----- nvinfo : EIATTR_COOP_GROUP_INSTR_OFFSETS
	.align		4
.L_29:
        /*0078*/ 	.byte	0x04, 0x28
        /*007a*/ 	.short	(.L_31 - .L_30)


	//   ....[0]....
.L_30:
        /*007c*/ 	.word	0x00000060


	//   ....[1]....
        /*0080*/ 	.word	0x00000080


	//   ....[2]....
        /*0084*/ 	.word	0x00000180


	//   ....[3]....
        /*0088*/ 	.word	0x000003a0


	//   ....[4]....
        /*008c*/ 	.word	0x000003e0


	//   ....[5]....
        /*0090*/ 	.word	0x000004c0


	//   ....[6]....
        /*0094*/ 	.word	0x00000980


	//----- nvinfo : EIATTR_REG_RECONFIG
	.align		4
.L_31:
        /*0098*/ 	.byte	0x01, 0x54
	.zero		2


	//----- nvinfo : EIATTR_SYSCALL_OFFSETS
	.align		4
        /*009c*/ 	.byte	0x04, 0x46
        /*009e*/ 	.short	(.L_33 - .L_32)


	//   ....[0]....
.L_32:
        /*00a0*/ 	.word	0x000019b0


	//----- nvinfo : EIATTR_MBARRIER_INSTR_OFFSETS
	.align		4
.L_33:
        /*00a4*/ 	.byte	0x04, 0x39
        /*00a6*/ 	.short	(.L_35 - .L_34)


	//   ....[0]....
.L_34:
        /*00a8*/ 	.word	0x00000300
        /*00ac*/ 	.word	0x000000ff
        /*00b0*/ 	.word	0x00000000
        /*00b4*/ 	.short	0x0100
        /*00b6*/ 	.byte	0x07
	.zero		1


	//   ....[1]....
        /*00b8*/ 	.word	0x00000310
        /*00bc*/ 	.word	0x000000ff
        /*00c0*/ 	.word	0x00000020
        /*00c4*/ 	.short	0x0100
        /*00c6*/ 	.byte	0x07
	.zero		1


	//   ....[2]....
        /*00c8*/ 	.word	0x00000320
        /*00cc*/ 	.word	0x000000ff
        /*00d0*/ 	.word	0x00000008
        /*00d4*/ 	.short	0x0100
        /*00d6*/ 	.byte	0x07
	.zero		1


	//   ....[3]....
        /*00d8*/ 	.word	0x00000330
        /*00dc*/ 	.word	0x000000ff
        /*00e0*/ 	.word	0x00000028
        /*00e4*/ 	.short	0x0100
        /*00e6*/ 	.byte	0x07
	.zero		1


	//   ....[4]....
        /*00e8*/ 	.word	0x00000340
        /*00ec*/ 	.word	0x000000ff
        /*00f0*/ 	.word	0x00000010
        /*00f4*/ 	.short	0x0100
        /*00f6*/ 	.byte	0x07
	.zero		1


	//   ....[5]....
        /*00f8*/ 	.word	0x00000350
        /*00fc*/ 	.word	0x000000ff
        /*0100*/ 	.word	0x00000030
        /*0104*/ 	.short	0x0100
        /*0106*/ 	.byte	0x07
	.zero		1


	//   ....[6]....
        /*0108*/ 	.word	0x00000360
        /*010c*/ 	.word	0x000000ff
        /*0110*/ 	.word	0x00000018
        /*0114*/ 	.short	0x0100
        /*0116*/ 	.byte	0x07
	.zero		1


	//   ....[7]....
        /*0118*/ 	.word	0x00000370
        /*011c*/ 	.word	0x000000ff
        /*0120*/ 	.word	0x00000038
        /*0124*/ 	.short	0x0100
        /*0126*/ 	.byte	0x07
	.zero		1


	//   ....[8]....
        /*0128*/ 	.word	0x00000840
        /*012c*/ 	.word	0x000000ff
        /*0130*/ 	.word	0x00000070
        /*0134*/ 	.short	0x0100
        /*0136*/ 	.byte	0x0c
	.zero		1


	//   ....[9]....
        /*0138*/ 	.word	0x00000890
        /*013c*/ 	.word	0x000000ff
        /*0140*/ 	.word	0x00000078
        /*0144*/ 	.short	0x0100
        /*0146*/ 	.byte	0x0c
	.zero		1


	//   ....[10]....
        /*0148*/ 	.word	0x000008c0
        /*014c*/ 	.word	0x000000ff
        /*0150*/ 	.word	0x00000050
        /*0154*/ 	.short	0x0100
        /*0156*/ 	.byte	0x0d
	.zero		1


	//   ....[11]....
        /*0158*/ 	.word	0x00000910
        /*015c*/ 	.word	0x000000ff
        /*0160*/ 	.word	0x00000058
        /*0164*/ 	.short	0x0100
        /*0166*/ 	.byte	0x0d
	.zero		1


	//   ....[12]....
        /*0168*/ 	.word	0x00000920
        /*016c*/ 	.word	0x000000ff
        /*0170*/ 	.word	0x00000060
        /*0174*/ 	.short	0x0100
        /*0176*/ 	.byte	0x0d
	.zero		1


	//   ....[13]....
        /*0178*/ 	.word	0x00000930
        /*017c*/ 	.word	0x000000ff
        /*0180*/ 	.word	0x00000068
        /*0184*/ 	.short	0x0100
        /*0186*/ 	.byte	0x0d
	.zero		1


	//   ....[14]....
        /*0188*/ 	.word	0x00001870
        /*018c*/ 	.word	0x00000061
        /*0190*/ 	.word	0xfffffff8
        /*0194*/ 	.short	0x010a
        /*0196*/ 	.byte	0x3f
	.zero		1


	//   ....[15]....
        /*0198*/ 	.word	0x00001a40
        /*019c*/ 	.word	0x00000003
        /*01a0*/ 	.word	0x00000000
        /*01a4*/ 	.short	0x010a
        /*01a6*/ 	.byte	0x3f
	.zero		1


	//   ....[16]....
        /*01a8*/ 	.word	0x00001aa0
        /*01ac*/ 	.word	0x00000003
        /*01b0*/ 	.word	0x00000000
        /*01b4*/ 	.short	0x010a
        /*01b6*/ 	.byte	0x3f
	.zero		1


	//   ....[17]....
        /*01b8*/ 	.word	0x00001fc0
        /*01bc*/ 	.word	0x000000ff
        /*01c0*/ 	.word	0x00000000
        /*01c4*/ 	.short	0x010a
        /*01c6*/ 	.byte	0x04
	.zero		1


	//   ....[18]....
        /*01c8*/ 	.word	0x00002000
        /*01cc*/ 	.word	0x000000ff
        /*01d0*/ 	.word	0x00000000
        /*01d4*/ 	.short	0x010a
        /*01d6*/ 	.byte	0x04
	.zero		1


	//   ....[19]....
        /*01d8*/ 	.word	0x00002430
        /*01dc*/ 	.word	0x00000005
        /*01e0*/ 	.word	0x00000000
        /*01e4*/ 	.short	0x0101
        /*01e6*/ 	.byte	0x3f
	.zero		1


	//   ....[20]....
        /*01e8*/ 	.word	0x00002530
        /*01ec*/ 	.word	0x00000065
        /*01f0*/ 	.word	0x00000000
        /*01f4*/ 	.short	0x0101
        /*01f6*/ 	.byte	0x32
	.zero		1


	//   ....[21]....
        /*01f8*/ 	.word	0x00002620
        /*01fc*/ 	.word	0x00000003
        /*0200*/ 	.word	0x00000000
        /*0204*/ 	.short	0x0101
        /*0206*/ 	.byte	0x3f
	.zero		1


	//   ....[22]....
        /*0208*/ 	.word	0x00002680
        /*020c*/ 	.word	0x00000061
        /*0210*/ 	.word	0x00000008
        /*0214*/ 	.short	0x010a
        /*0216*/ 	.byte	0x3f
	.zero		1


	//   ....[23]....
        /*0218*/ 	.word	0x00006780
        /*021c*/ 	.word	0x00000062
        /*0220*/ 	.word	0x00000000
        /*0224*/ 	.short	0x0101
        /*0226*/ 	.byte	0x32
	.zero		1


	//   ....[24]....
        /*0228*/ 	.word	0x000072b0
        /*022c*/ 	.word	0x00000007
        /*0230*/ 	.word	0x00000020
        /*0234*/ 	.short	0x010a
        /*0236*/ 	.byte	0x3f
	.zero		1


	//   ....[25]....
        /*0238*/ 	.word	0x00007750
        /*023c*/ 	.word	0x00000002
        /*0240*/ 	.word	0x00000078
        /*0244*/ 	.short	0x0101
        /*0246*/ 	.byte	0x3f
	.zero		1


	//   ....[26]....
        /*0248*/ 	.word	0x00007ed0
        /*024c*/ 	.word	0x00000005
        /*0250*/ 	.word	0x00000000
        /*0254*/ 	.short	0x010a
        /*0256*/ 	.byte	0x3f
	.zero		1


	//   ....[27]....
        /*0258*/ 	.word	0x00007f50
        /*025c*/ 	.word	0x00000007
        /*0260*/ 	.word	0x00000000
        /*0264*/ 	.short	0x010a
        /*0266*/ 	.byte	0x3f
	.zero		1


	//   ....[28]....
        /*0268*/ 	.word	0x00007fe0
        /*026c*/ 	.word	0x00000006
        /*0270*/ 	.word	0x00000000
        /*0274*/ 	.short	0x010a
        /*0276*/ 	.byte	0x3f
	.zero		1


	//   ....[29]....
        /*0278*/ 	.word	0x00008070
        /*027c*/ 	.word	0x00000003
        /*0280*/ 	.word	0x00000000
        /*0284*/ 	.short	0x010a
        /*0286*/ 	.byte	0x3f
	.zero		1


	//   ....[30]....
        /*0288*/ 	.word	0x000080d0
        /*028c*/ 	.word	0x00000061
        /*0290*/ 	.word	0xfffffff8
        /*0294*/ 	.short	0x010a
        /*0296*/ 	.byte	0x3f
	.zero		1


	//   ....[31]....
        /*0298*/ 	.word	0x00008120
        /*029c*/ 	.word	0x00000003
        /*02a0*/ 	.word	0x00000000
        /*02a4*/ 	.short	0x010a
        /*02a6*/ 	.byte	0x3f
	.zero		1


	//   ....[32]....
        /*02a8*/ 	.word	0x00008180
        /*02ac*/ 	.word	0x00000005
        /*02b0*/ 	.word	0x00000000
        /*02b4*/ 	.short	0x010a
        /*02b6*/ 	.byte	0x3f
	.zero		1


	//   ....[33]....
        /*02b8*/ 	.word	0x000081d0
        /*02bc*/ 	.word	0x00000061
        /*02c0*/ 	.word	0x00000008
        /*02c4*/ 	.short	0x010a
        /*02c6*/ 	.byte	0x3f
	.zero		1


	//   ....[34]....
        /*02c8*/ 	.word	0x000082a0
        /*02cc*/ 	.word	0x00000007
        /*02d0*/ 	.word	0x00000020
        /*02d4*/ 	.short	0x010a
        /*02d6*/ 	.byte	0x3f
	.zero		1


	//   ....[35]....
        /*02d8*/ 	.word	0x00008370
        /*02dc*/ 	.word	0x00000005
        /*02e0*/ 	.word	0x00000000
        /*02e4*/ 	.short	0x010a
        /*02e6*/ 	.byte	0x3f
	.zero		1


	//   ....[36]....
        /*02e8*/ 	.word	0x000083c0
        /*02ec*/ 	.word	0x00000007
        /*02f0*/ 	.word	0x00000000
        /*02f4*/ 	.short	0x010a
        /*02f6*/ 	.byte	0x3f
	.zero		1


	//   ....[37]....
        /*02f8*/ 	.word	0x00008410
        /*02fc*/ 	.word	0x00000006
        /*0300*/ 	.word	0x00000000
        /*0304*/ 	.short	0x010a
        /*0306*/ 	.byte	0x3f
	.zero		1


	//----- nvinfo : EIATTR_NUM_MBARRIERS
	.align		4
.L_35:
        /*0308*/ 	.byte	0x03, 0x38
        /*030a*/ 	.short	0x000e


	//----- nvinfo : EIATTR_EXIT_INSTR_OFFSETS
	.align		4
        /*030c*/ 	.byte	0x04, 0x1c
        /*030e*/ 	.short	(.L_37 - .L_36)


	//   ....[0]....
.L_36:
        /*0310*/ 	.word	0x00001490


	//   ....[1]....
        /*0314*/ 	.word	0x000014f0


	//   ....[2]....
        /*0318*/ 	.word	0x00006ec0


	//   ....[3]....
        /*031c*/ 	.word	0x00006ef0


	//   ....[4]....
        /*0320*/ 	.word	0x000080c0


	//----- nvinfo : EIATTR_MAX_THREADS
	.align		4
.L_37:
        /*0324*/ 	.byte	0x04, 0x05
        /*0326*/ 	.short	(.L_39 - .L_38)
.L_38:
        /*0328*/ 	.word	0x00000180
        /*032c*/ 	.word	0x00000001
        /*0330*/ 	.word	0x00000001


	//----- nvinfo : EIATTR_CRS_STACK_SIZE
	.align		4
.L_39:
        /*0334*/ 	.byte	0x04, 0x1e
        /*0336*/ 	.short	(.L_41 - .L_40)
.L_40:
        /*0338*/ 	.word	0x00000000


	//----- nvinfo : EIATTR_CBANK_PARAM_SIZE
	.align		4
.L_41:
        /*033c*/ 	.byte	0x03, 0x19
        /*033e*/ 	.short	0x0470


	//----- nvinfo : EIATTR_PARAM_CBANK
	.align		4
        /*0340*/ 	.byte	0x04, 0x0a
        /*0342*/ 	.short	(.L_43 - .L_42)
	.align		4
.L_42:
        /*0344*/ 	.word	index@(.nv.constant0._ZN7cutlass13device_kernelINS_4gemm6kernel13GemmUniversalIN4cute5tupleIJiiiiEEENS1_10collective13CollectiveMmaINS1_34MainloopSm90TmaGmmaWarpSpecializedILi4ENS5_IJNS4_1CILi2EEESB_NSA_ILi1EEEEEENS1_32KernelTmaWarpSpecializedPingpongEEENS5_IJNSA_ILi64EEENSA_ILi128EEESH_EEENS_10bfloat16_tENS5_IJlSC_lEEESJ_SK_NS4_8TiledMMAINS4_8MMA_AtomIJNS4_4SM904GMMA28MMA_64x128x16_F32BF16BF16_SSILNSO_5MajorE0ELSQ_0ELNSO_7ScaleInE1ELSR_1EEEEEENS4_6LayoutINS5_IJSC_SC_SC_EEENS5_IJNSA_ILi0EEESW_SW_EEEEENS5_IJNS4_10UnderscoreESZ_SZ_EEEEENS4_23SM90_TMA_LOAD_MULTICASTENS4_14ComposedLayoutINS4_7SwizzleILi3ELi4ELi3EEENS4_18smem_ptr_flag_bitsILi16EEENSU_INS5_IJNSA_ILi8EEESG_EEENS5_IJSG_SC_EEEEEEEvNS4_8identityES12_S1C_vS1D_EENS_8epilogue10collective6detail29Sm90TmaWarpSpecializedAdapterINS1G_15DefaultEpilogueISJ_SK_SK_NS1F_6thread17LinearCombinationISJ_Li1EffLNS1K_9ScaleType4KindE0ELNS_15FloatRoundStyleE2ESJ_EENS1_15EpilogueDefaultEEEEEvvEEEEvNT_6ParamsE)
        /*0348*/ 	.short	0x0210
        /*034a*/ 	.short	0x0470


	//----- nvinfo : EIATTR_SW_WAR
	.align		4
.L_43:
        /*034c*/ 	.byte	0x04, 0x36
        /*034e*/ 	.short	(.L_45 - .L_44)
.L_44:
        /*0350*/ 	.word	0x00000008
.L_45:


//--------------------- .nv.callgraph             --------------------------
	.section	.nv.callgraph,"",@"SHT_CUDA_CALLGRAPH"
	.align	4
	.sectionentsize	8
	.align		4
        /*0000*/ 	.word	0x00000000
	.align		4
        /*0004*/ 	.word	0xffffffff
	.align		4
        /*0008*/ 	.word	index@(_ZN7cutlass13device_kernelINS_4gemm6kernel13GemmUniversalIN4cute5tupleIJiiiiEEENS1_10collective13CollectiveMmaINS1_34MainloopSm90TmaGmmaWarpSpecializedILi4ENS5_IJNS4_1CILi2EEESB_NSA_ILi1EEEEEENS1_32KernelTmaWarpSpecializedPingpongEEENS5_IJNSA_ILi64EEENSA_ILi128EEESH_EEENS_10bfloat16_tENS5_IJlSC_lEEESJ_SK_NS4_8TiledMMAINS4_8MMA_AtomIJNS4_4SM904GMMA28MMA_64x128x16_F32BF16BF16_SSILNSO_5MajorE0ELSQ_0ELNSO_7ScaleInE1ELSR_1EEEEEENS4_6LayoutINS5_IJSC_SC_SC_EEENS5_IJNSA_ILi0EEESW_SW_EEEEENS5_IJNS4_10UnderscoreESZ_SZ_EEEEENS4_23SM90_TMA_LOAD_MULTICASTENS4_14ComposedLayoutINS4_7SwizzleILi3ELi4ELi3EEENS4_18smem_ptr_flag_bitsILi16EEENSU_INS5_IJNSA_ILi8EEESG_EEENS5_IJSG_SC_EEEEEEEvNS4_8identityES12_S1C_vS1D_EENS_8epilogue10collective6detail29Sm90TmaWarpSpecializedAdapterINS1G_15DefaultEpilogueISJ_SK_SK_NS1F_6thread17LinearCombinationISJ_Li1EffLNS1K_9ScaleType4KindE0ELNS_15FloatRoundStyleE2ESJ_EENS1_15EpilogueDefaultEEEEEvvEEEEvNT_6ParamsE)
	.align		4
        /*000c*/ 	.word	index@(__assertfail)
	.align		4
        /*0010*/ 	.word	0x00000000
	.align		4
        /*0014*/ 	.word	0xfffffffe
	.align		4
        /*0018*/ 	.word	0x00000000
	.align		4
        /*001c*/ 	.word	0xfffffffd
	.align		4
        /*0020*/ 	.word	0x00000000
	.align		4
        /*0024*/ 	.word	0xfffffffc


//--------------------- .nv.constant4             --------------------------
	.section	.nv.constant4,"a",@progbits
	.align	8
	.align		8
.nv.constant4:
        /*0000*/ 	.dword	__assertfail
	.align		8
        /*0008*/ 	.dword	__unnamed_1
	.align		8
        /*0010*/ 	.dword	_ZN40_INTERNAL_edb9f21e_4_k_cu_ae713bd0_230784cuda3std3__45__cpo5beginE
	.align		8
        /*0018*/ 	.dword	_ZN40_INTERNAL_edb9f21e_4_k_cu_ae713bd0_230784cuda3std3__45__cpo3endE
	.align		8
        /*0020*/ 	.dword	_ZN40_INTERNAL_edb9f21e_4_k_cu_ae713bd0_230784cuda3std3__45__cpo6cbeginE
	.align		8
        /*0028*/ 	.dword	_ZN40_INTERNAL_edb9f21e_4_k_cu_ae713bd0_230784cuda3std3__45__cpo4cendE
	.align		8
        /*0030*/ 	.dword	_ZN40_INTERNAL_edb9f21e_4_k_cu_ae713bd0_230784cuda3std3__442_GLOBAL__N__edb9f21e_4_k_cu_ae713bd0_230786ignoreE
	.align		8
        /*0038*/ 	.dword	_ZN40_INTERNAL_edb9f21e_4_k_cu_ae713bd0_230784cuda3std3__419piecewise_constructE
	.align		8
        /*0040*/ 	.dword	_ZN40_INTERNAL_edb9f21e_4_k_cu_ae713bd0_230784cuda3std3__48in_placeE
	.align		8
        /*0048*/ 	.dword	_ZN40_INTERNAL_edb9f21e_4_k_cu_ae713bd0_230784cuda3std6ranges3__45__cpo4swapE
	.align		8
        /*0050*/ 	.dword	_ZN40_INTERNAL_edb9f21e_4_k_cu_ae713bd0_230784cuda3std6ranges3__45__cpo9iter_moveE
	.align		8
        /*0058*/ 	.dword	_ZN40_INTERNAL_edb9f21e_4_k_cu_ae713bd0_230784cute7productE
	.align		8
        /*0060*/ 	.dword	_ZN40_INTERNAL_edb9f21e_4_k_cu_ae713bd0_230784cute1_E
	.align		8
        /*0068*/ 	.dword	$str$22
	.align		8
        /*0070*/ 	.dword	$str$23


//--------------------- .text._ZN7cutlass13device_kernelINS_4gemm6kernel13GemmUniversalIN4cute5tupleIJiiiiEEENS1_10collective13CollectiveMmaINS1_34MainloopSm90TmaGmmaWarpSpecializedILi4ENS5_IJNS4_1CILi2EEESB_NSA_ILi1EEEEEENS1_32KernelTmaWarpSpecializedPingpongEEENS5_IJNSA_ILi64EEENSA_ILi128EEESH_EEENS_10bfloat16_tENS5_IJlSC_lEEESJ_SK_NS4_8TiledMMAINS4_8MMA_AtomIJNS4_4SM904GMMA28MMA_64x128x16_F32BF16BF16_SSILNSO_5MajorE0ELSQ_0ELNSO_7ScaleInE1ELSR_1EEEEEENS4_6LayoutINS5_IJSC_SC_SC_EEENS5_IJNSA_ILi0EEESW_SW_EEEEENS5_IJNS4_10UnderscoreESZ_SZ_EEEEENS4_23SM90_TMA_LOAD_MULTICASTENS4_14ComposedLayoutINS4_7SwizzleILi3ELi4ELi3EEENS4_18smem_ptr_flag_bitsILi16EEENSU_INS5_IJNSA_ILi8EEESG_EEENS5_IJSG_SC_EEEEEEEvNS4_8identityES12_S1C_vS1D_EENS_8epilogue10collective6detail29Sm90TmaWarpSpecializedAdapterINS1G_15DefaultEpilogueISJ_SK_SK_NS1F_6thread17LinearCombinationISJ_Li1EffLNS1K_9ScaleType4KindE0ELNS_15FloatRoundStyleE2ESJ_EENS1_15EpilogueDefaultEEEEEvvEEEEvNT_6ParamsE --------------------------
	.section	.text._ZN7cutlass13device_kernelINS_4gemm6kernel13GemmUniversalIN4cute5tupleIJiiiiEEENS1_10collective13CollectiveMmaINS1_34MainloopSm90TmaGmmaWarpSpecializedILi4ENS5_IJNS4_1CILi2EEESB_NSA_ILi1EEEEEENS1_32KernelTmaWarpSpecializedPingpongEEENS5_IJNSA_ILi64EEENSA_ILi128EEESH_EEENS_10bfloat16_tENS5_IJlSC_lEEESJ_SK_NS4_8TiledMMAINS4_8MMA_AtomIJNS4_4SM904GMMA28MMA_64x128x16_F32BF16BF16_SSILNSO_5MajorE0ELSQ_0ELNSO_7ScaleInE1ELSR_1EEEEEENS4_6LayoutINS5_IJSC_SC_SC_EEENS5_IJNSA_ILi0EEESW_SW_EEEEENS5_IJNS4_10UnderscoreESZ_SZ_EEEEENS4_23SM90_TMA_LOAD_MULTICASTENS4_14ComposedLayoutINS4_7SwizzleILi3ELi4ELi3EEENS4_18smem_ptr_flag_bitsILi16EEENSU_INS5_IJNSA_ILi8EEESG_EEENS5_IJSG_SC_EEEEEEEvNS4_8identityES12_S1C_vS1D_EENS_8epilogue10collective6detail29Sm90TmaWarpSpecializedAdapterINS1G_15DefaultEpilogueISJ_SK_SK_NS1F_6thread17LinearCombinationISJ_Li1EffLNS1K_9ScaleType4KindE0ELNS_15FloatRoundStyleE2ESJ_EENS1_15EpilogueDefaultEEEEEvvEEEEvNT_6ParamsE,"ax",@progbits
	.align	128
.text._ZN7cutlass13device_kernelINS_4gemm6kernel13GemmUniversalIN4cute5tupleIJiiiiEEENS1_10collective13CollectiveMmaINS1_34MainloopSm90TmaGmmaWarpSpecializedILi4ENS5_IJNS4_1CILi2EEESB_NSA_ILi1EEEEEENS1_32KernelTmaWarpSpecializedPingpongEEENS5_IJNSA_ILi64EEENSA_ILi128EEESH_EEENS_10bfloat16_tENS5_IJlSC_lEEESJ_SK_NS4_8TiledMMAINS4_8MMA_AtomIJNS4_4SM904GMMA28MMA_64x128x16_F32BF16BF16_SSILNSO_5MajorE0ELSQ_0ELNSO_7ScaleInE1ELSR_1EEEEEENS4_6LayoutINS5_IJSC_SC_SC_EEENS5_IJNSA_ILi0EEESW_SW_EEEEENS5_IJNS4_10UnderscoreESZ_SZ_EEEEENS4_23SM90_TMA_LOAD_MULTICASTENS4_14ComposedLayoutINS4_7SwizzleILi3ELi4ELi3EEENS4_18smem_ptr_flag_bitsILi16EEENSU_INS5_IJNSA_ILi8EEESG_EEENS5_IJSG_SC_EEEEEEEvNS4_8identityES12_S1C_vS1D_EENS_8epilogue10collective6detail29Sm90TmaWarpSpecializedAdapterINS1G_15DefaultEpilogueISJ_SK_SK_NS1F_6thread17LinearCombinationISJ_Li1EffLNS1K_9ScaleType4KindE0ELNS_15FloatRoundStyleE2ESJ_EENS1_15EpilogueDefaultEEEEEvvEEEEvNT_6ParamsE:
        .type           _ZN7cutlass13device_kernelINS_4gemm6kernel13GemmUniversalIN4cute5tupleIJiiiiEEENS1_10collective13CollectiveMmaINS1_34MainloopSm90TmaGmmaWarpSpecializedILi4ENS5_IJNS4_1CILi2EEESB_NSA_ILi1EEEEEENS1_32KernelTmaWarpSpecializedPingpongEEENS5_IJNSA_ILi64EEENSA_ILi128EEESH_EEENS_10bfloat16_tENS5_IJlSC_lEEESJ_SK_NS4_8TiledMMAINS4_8MMA_AtomIJNS4_4SM904GMMA28MMA_64x128x16_F32BF16BF16_SSILNSO_5MajorE0ELSQ_0ELNSO_7ScaleInE1ELSR_1EEEEEENS4_6LayoutINS5_IJSC_SC_SC_EEENS5_IJNSA_ILi0EEESW_SW_EEEEENS5_IJNS4_10UnderscoreESZ_SZ_EEEEENS4_23SM90_TMA_LOAD_MULTICASTENS4_14ComposedLayoutINS4_7SwizzleILi3ELi4ELi3EEENS4_18smem_ptr_flag_bitsILi16EEENSU_INS5_IJNSA_ILi8EEESG_EEENS5_IJSG_SC_EEEEEEEvNS4_8identityES12_S1C_vS1D_EENS_8epilogue10collective6detail29Sm90TmaWarpSpecializedAdapterINS1G_15DefaultEpilogueISJ_SK_SK_NS1F_6thread17LinearCombinationISJ_Li1EffLNS1K_9ScaleType4KindE0ELNS_15FloatRoundStyleE2ESJ_EENS1_15EpilogueDefaultEEEEEvvEEEEvNT_6ParamsE,@function
        .size           _ZN7cutlass13device_kernelINS_4gemm6kernel13GemmUniversalIN4cute5tupleIJiiiiEEENS1_10collective13CollectiveMmaINS1_34MainloopSm90TmaGmmaWarpSpecializedILi4ENS5_IJNS4_1CILi2EEESB_NSA_ILi1EEEEEENS1_32KernelTmaWarpSpecializedPingpongEEENS5_IJNSA_ILi64EEENSA_ILi128EEESH_EEENS_10bfloat16_tENS5_IJlSC_lEEESJ_SK_NS4_8TiledMMAINS4_8MMA_AtomIJNS4_4SM904GMMA28MMA_64x128x16_F32BF16BF16_SSILNSO_5MajorE0ELSQ_0ELNSO_7ScaleInE1ELSR_1EEEEEENS4_6LayoutINS5_IJSC_SC_SC_EEENS5_IJNSA_ILi0EEESW_SW_EEEEENS5_IJNS4_10UnderscoreESZ_SZ_EEEEENS4_23SM90_TMA_LOAD_MULTICASTENS4_14ComposedLayoutINS4_7SwizzleILi3ELi4ELi3EEENS4_18smem_ptr_flag_bitsILi16EEENSU_INS5_IJNSA_ILi8EEESG_EEENS5_IJSG_SC_EEEEEEEvNS4_8identityES12_S1C_vS1D_EENS_8epilogue10collective6detail29Sm90TmaWarpSpecializedAdapterINS1G_15DefaultEpilogueISJ_SK_SK_NS1F_6thread17LinearCombinationISJ_Li1EffLNS1K_9ScaleType4KindE0ELNS_15FloatRoundStyleE2ESJ_EENS1_15EpilogueDefaultEEEEEvvEEEEvNT_6ParamsE,(.L_x_200 - _ZN7cutlass13device_kernelINS_4gemm6kernel13GemmUniversalIN4cute5tupleIJiiiiEEENS1_10collective13CollectiveMmaINS1_34MainloopSm90TmaGmmaWarpSpecializedILi4ENS5_IJNS4_1CILi2EEESB_NSA_ILi1EEEEEENS1_32KernelTmaWarpSpecializedPingpongEEENS5_IJNSA_ILi64EEENSA_ILi128EEESH_EEENS_10bfloat16_tENS5_IJlSC_lEEESJ_SK_NS4_8TiledMMAINS4_8MMA_AtomIJNS4_4SM904GMMA28MMA_64x128x16_F32BF16BF16_SSILNSO_5MajorE0ELSQ_0ELNSO_7ScaleInE1ELSR_1EEEEEENS4_6LayoutINS5_IJSC_SC_SC_EEENS5_IJNSA_ILi0EEESW_SW_EEEEENS5_IJNS4_10UnderscoreESZ_SZ_EEEEENS4_23SM90_TMA_LOAD_MULTICASTENS4_14ComposedLayoutINS4_7SwizzleILi3ELi4ELi3EEENS4_18smem_ptr_flag_bitsILi16EEENSU_INS5_IJNSA_ILi8EEESG_EEENS5_IJSG_SC_EEEEEEEvNS4_8identityES12_S1C_vS1D_EENS_8epilogue10collective6detail29Sm90TmaWarpSpecializedAdapterINS1G_15DefaultEpilogueISJ_SK_SK_NS1F_6thread17LinearCombinationISJ_Li1EffLNS1K_9ScaleType4KindE0ELNS_15FloatRoundStyleE2ESJ_EENS1_15EpilogueDefaultEEEEEvvEEEEvNT_6ParamsE)
        .other          _ZN7cutlass13device_kernelINS_4gemm6kernel13GemmUniversalIN4cute5tupleIJiiiiEEENS1_10collective13CollectiveMmaINS1_34MainloopSm90TmaGmmaWarpSpecializedILi4ENS5_IJNS4_1CILi2EEESB_NSA_ILi1EEEEEENS1_32KernelTmaWarpSpecializedPingpongEEENS5_IJNSA_ILi64EEENSA_ILi128EEESH_EEENS_10bfloat16_tENS5_IJlSC_lEEESJ_SK_NS4_8TiledMMAINS4_8MMA_AtomIJNS4_4SM904GMMA28MMA_64x128x16_F32BF16BF16_SSILNSO_5MajorE0ELSQ_0ELNSO_7ScaleInE1ELSR_1EEEEEENS4_6LayoutINS5_IJSC_SC_SC_EEENS5_IJNSA_ILi0EEESW_SW_EEEEENS5_IJNS4_10UnderscoreESZ_SZ_EEEEENS4_23SM90_TMA_LOAD_MULTICASTENS4_14ComposedLayoutINS4_7SwizzleILi3ELi4ELi3EEENS4_18smem_ptr_flag_bitsILi16EEENSU_INS5_IJNSA_ILi8EEESG_EEENS5_IJSG_SC_EEEEEEEvNS4_8identityES12_S1C_vS1D_EENS_8epilogue10collective6detail29Sm90TmaWarpSpecializedAdapterINS1G_15DefaultEpilogueISJ_SK_SK_NS1F_6thread17LinearCombinationISJ_Li1EffLNS1K_9ScaleType4KindE0ELNS_15FloatRoundStyleE2ESJ_EENS1_15EpilogueDefaultEEEEEvvEEEEvNT_6ParamsE,@"STO_CUDA_ENTRY STV_DEFAULT"
_ZN7cutlass13device_kernelINS_4gemm6kernel13GemmUniversalIN4cute5tupleIJiiiiEEENS1_10collective13CollectiveMmaINS1_34MainloopSm90TmaGmmaWarpSpecializedILi4ENS5_IJNS4_1CILi2EEESB_NSA_ILi1EEEEEENS1_32KernelTmaWarpSpecializedPingpongEEENS5_IJNSA_ILi64EEENSA_ILi128EEESH_EEENS_10bfloat16_tENS5_IJlSC_lEEESJ_SK_NS4_8TiledMMAINS4_8MMA_AtomIJNS4_4SM904GMMA28MMA_64x128x16_F32BF16BF16_SSILNSO_5MajorE0ELSQ_0ELNSO_7ScaleInE1ELSR_1EEEEEENS4_6LayoutINS5_IJSC_SC_SC_EEENS5_IJNSA_ILi0EEESW_SW_EEEEENS5_IJNS4_10UnderscoreESZ_SZ_EEEEENS4_23SM90_TMA_LOAD_MULTICASTENS4_14ComposedLayoutINS4_7SwizzleILi3ELi4ELi3EEENS4_18smem_ptr_flag_bitsILi16EEENSU_INS5_IJNSA_ILi8EEESG_EEENS5_IJSG_SC_EEEEEEEvNS4_8identityES12_S1C_vS1D_EENS_8epilogue10collective6detail29Sm90TmaWarpSpecializedAdapterINS1G_15DefaultEpilogueISJ_SK_SK_NS1F_6thread17LinearCombinationISJ_Li1EffLNS1K_9ScaleType4KindE0ELNS_15FloatRoundStyleE2ESJ_EENS1_15EpilogueDefaultEEEEEvvEEEEvNT_6ParamsE:
[----:B------:R-:W0:Y:S01]  /*0000*/  LDC R1, c[0x0][0x28] ;  /* 0x00000a00ff017b82 */ /* 0x000e220000000800 */
[----:B------:R-:W1:Y:S01]  /*0010*/  S2R R0, SR_TID.X ;  /* 0x0000000000007919 */ /* 0x000e620000002100 */
[----:B------:R-:W-:Y:S01]  /*0020*/  ELECT P0, URZ, PT ;  /* 0x00000000003f782f */ /* 0x000fe20003800000 */
[----:B------:R-:W-:Y:S01]  /*0030*/  BSSY B0, `(.L_x_0) ;  /* 0x0000014000007945 */ /* 0x000fe20003800000 */
[--C-:B-1----:R-:W-:Y:S02]  /*0040*/  SHF.R.U32.HI R2, RZ, 0x5, R0.reuse ;  /* 0x00000005ff027819 */ /* 0x102fe40000011600 */
[----:B------:R-:W-:-:S03]  /*0050*/  SHF.R.U32.HI R4, RZ, 0x7, R0 ;  /* 0x00000007ff047819 */ /* 0x000fc60000011600 */
[----:B------:R-:W1:Y:S02]  /*0060*/  SHFL.IDX PT, R3, R2, RZ, 0x1f ;  /* 0x00001fff02037589 */ /* 0x000e6400000e0000 */
[----:B-1----:R-:W-:Y:S02]  /*0070*/  R2UR UR6, R3 ;  /* 0x00000000030672ca */ /* 0x002fe400000e0000 */
[----:B------:R1:W2:Y:S11]  /*0080*/  SHFL.IDX PT, R3, R4, RZ, 0x1f ;  /* 0x00001fff04037589 */ /* 0x0002b600000e0000 */
[----:B------:R-:W-:-:S02]  /*0090*/  USHF.R.S32.HI UR4, URZ, 0x1f, UR6 ;  /* 0x0000001f3f047899 */ /* 0x000fc40008011406 */
[----:B------:R-:W-:Y:S02]  /*00a0*/  ISETP.NE.OR P0, PT, RZ, UR6, !P0 ;  /* 0x00000006ff007c0c */ /* 0x000fe4000c705670 */
[----:B------:R-:W-:-:S04]  /*00b0*/  ULEA.HI UR4, UR4, UR6, URZ, 0x2 ;  /* 0x0000000604047291 */ /* 0x000fc8000f8f103f */
[----:B------:R-:W-:-:S04]  /*00c0*/  ULOP3.LUT UR4, UR4, 0xfffffffc, URZ, 0xc0, !UPT ;  /* 0xfffffffc04047892 */ /* 0x000fc8000f8ec03f */
[----:B------:R-:W-:-:S03]  /*00d0*/  UIADD3 UR6, UR6, -UR4, URZ ;  /* 0x8000000406067290 */ /* 0x000fc6000fffe03f */
[----:B012---:R-:W-:Y:S09]  /*00e0*/  @P0 BRA `(.L_x_1) ;  /* 0x0000000000200947 */ /* 0x007ff20003800000 */
[----:B------:R-:W-:Y:S02]  /*00f0*/  ULDC.64 UR4, c[0x0][0x198] ;  /* 0x0000660000047ab9 */ /* 0x000fe40000000a00 */
[----:B------:R-:W-:Y:S02]  /*0100*/  UIADD3 UR8, UP0, UR4, 0xf0, URZ ;  /* 0x000000f004087890 */ /* 0x000fe4000ff1e03f */
[----:B------:R-:W-:Y:S02]  /*0110*/  UIADD3 UR4, UP1, UR4, 0x1f0, URZ ;  /* 0x000001f004047890 */ /* 0x000fe4000ff3e03f */
[----:B------:R-:W-:Y:S02]  /*0120*/  UIADD3.X UR9, URZ, UR5, URZ, UP0, !UPT ;  /* 0x000000053f097290 */ /* 0x000fe400087fe43f */
[----:B------:R-:W-:-:S07]  /*0130*/  UIADD3.X UR5, URZ, UR5, URZ, UP1, !UPT ;  /* 0x000000053f057290 */ /* 0x000fce0008ffe43f */
[----:B------:R0:W-:Y:S02]  /*0140*/  UTMACCTL.PF [UR8] ;  /* 0x00000000080079b9 */ /* 0x0001e40008040000 */
[----:B------:R0:W-:Y:S02]  /*0150*/  UTMACCTL.PF [UR4] ;  /* 0x00000000040079b9 */ /* 0x0001e40008040000 */
[----:B0-----:R-:W-:Y:S01]  /*0160*/  NOP ;  /* 0x0000000000007918 */ /* 0x001fe20000000000 */
.L_x_1:
[----:B------:R-:W-:Y:S05]  /*0170*/  BSYNC B0 ;  /* 0x0000000000007941 */ /* 0x000fea0003800000 */
.L_x_0:
[----:B------:R-:W0:Y:S01]  /*0180*/  SHFL.IDX PT, R5, R2, RZ, 0x1f ;  /* 0x00001fff02057589 */ /* 0x000e2200000e0000 */
[----:B------:R-:W-:Y:S01]  /*0190*/  R2UR UR19, R3 ;  /* 0x00000000031372ca */ /* 0x000fe200000e0000 */
[----:B------:R-:W-:-:S04]  /*01a0*/  UISETP.NE.AND UP0, UPT, UR6, 0x3, UPT ;  /* 0x000000030600788c */ /* 0x000fc8000bf05270 */
[----:B------:R-:W-:-:S08]  /*01b0*/  UISETP.EQ.OR UP0, UPT, UR6, URZ, !UP0 ;  /* 0x0000003f0600728c */ /* 0x000fd0000c702670 */
[----:B------:R-:W-:Y:S02]  /*01c0*/  UIADD3 UR14, UR19, -0x1, URZ ;  /* 0xffffffff130e7890 */ /* 0x000fe4000fffe03f */
[----:B------:R-:W-:Y:S02]  /*01d0*/  UISETP.EQ.AND UP0, UPT, UR19, URZ, UP0 ;  /* 0x0000003f1300728c */ /* 0x000fe40008702270 */
[----:B------:R-:W-:Y:S02]  /*01e0*/  UISETP.GE.U32.AND UP1, UPT, UR14, 0x2, UPT ;  /* 0x000000020e00788c */ /* 0x000fe4000bf26070 */
[----:B------:R-:W-:Y:S01]  /*01f0*/  USEL UR40, URZ, 0x1, !UP0 ;  /* 0x000000013f287887 */ /* 0x000fe2000c000000 */
[----:B0-----:R-:W-:-:S03]  /*0200*/  ISETP.NE.AND P0, PT, R5, RZ, PT ;  /* 0x000000ff0500720c */ /* 0x001fc60003f05270 */
[----:B------:R-:W-:-:S10]  /*0210*/  USEL UR40, UR40, 0x2, UP1 ;  /* 0x0000000228287887 */ /* 0x000fd40008800000 */
[----:B------:R-:W-:Y:S05]  /*0220*/  @P0 BRA `(.L_x_2) ;  /* 0x0000000000580947 */ /* 0x000fea0003800000 */
[----:B------:R-:W0:Y:S01]  /*0230*/  S2UR UR7, SR_CgaCtaId ;  /* 0x00000000000779c3 */ /* 0x000e220000008800 */
[----:B------:R-:W-:Y:S01]  /*0240*/  UMOV UR4, 0x400 ;  /* 0x0000040000047882 */ /* 0x000fe20000000000 */
[----:B------:R-:W-:Y:S01]  /*0250*/  UMOV UR5, 0x1 ;  /* 0x0000000100057882 */ /* 0x000fe20000000000 */
[----:B------:R-:W-:Y:S01]  /*0260*/  UMOV UR8, 0x3 ;  /* 0x0000000300087882 */ /* 0x000fe20000000000 */
[----:B------:R-:W-:Y:S01]  /*0270*/  ELECT P0, URZ, PT ;  /* 0x00000000003f782f */ /* 0x000fe20003800000 */
[----:B------:R-:W-:-:S04]  /*0280*/  UIADD3 UR8, -UR8, 0x100000, URZ ;  /* 0x0010000008087890 */ /* 0x000fc8000fffe13f */
[----:B------:R-:W-:Y:S02]  /*0290*/  USHF.L.U32 UR9, UR8, 0xb, URZ ;  /* 0x0000000b08097899 */ /* 0x000fe4000800063f */
[----:B------:R-:W-:Y:S02]  /*02a0*/  USHF.L.U32 UR8, UR8, 0x1, URZ ;  /* 0x0000000108087899 */ /* 0x000fe4000800063f */
[----:B0-----:R-:W-:Y:S02]  /*02b0*/  ULEA UR7, UR7, UR4, 0x18 ;  /* 0x0000000407077291 */ /* 0x001fe4000f8ec03f */
[----:B------:R-:W-:-:S04]  /*02c0*/  UIADD3 UR4, -UR5, 0x100000, URZ ;  /* 0x0010000005047890 */ /* 0x000fc8000fffe13f */
[----:B------:R-:W-:Y:S02]  /*02d0*/  USHF.L.U32 UR5, UR4, 0xb, URZ ;  /* 0x0000000b04057899 */ /* 0x000fe4000800063f */
[----:B------:R-:W-:Y:S01]  /*02e0*/  USHF.L.U32 UR4, UR4, 0x1, URZ ;  /* 0x0000000104047899 */ /* 0x000fe2000800063f */
[----:B------:R-:W0:Y:S11]  /*02f0*/  FENCE.VIEW.ASYNC.S ;  /* 0x00000000000073c6 */ /* 0x000e360000000000 */
[----:B0-----:R0:W1:Y:S01]  /*0300*/  SYNCS.EXCH.64 URZ, [UR7], UR4 ;  /* 0x00000004073f75b2 */ /* 0x0010620008000100 */
[----:B------:R0:W2:Y:S01]  /*0310*/  SYNCS.EXCH.64 URZ, [UR7+0x20], UR8 ;  /* 0x00002008073f75b2 */ /* 0x0000a20008000100 */
[----:B------:R0:W3:Y:S01]  /*0320*/  SYNCS.EXCH.64 URZ, [UR7+0x8], UR4 ;  /* 0x00000804073f75b2 */ /* 0x0000e20008000100 */
[----:B------:R0:W4:Y:S01]  /*0330*/  SYNCS.EXCH.64 URZ, [UR7+0x28], UR8 ;  /* 0x00002808073f75b2 */ /* 0x0001220008000100 */
[----:B------:R0:W0:Y:S01]  /*0340*/  SYNCS.EXCH.64 URZ, [UR7+0x10], UR4 ;  /* 0x00001004073f75b2 */ /* 0x0000220008000100 */
[----:B------:R0:W0:Y:S01]  /*0350*/  SYNCS.EXCH.64 URZ, [UR7+0x30], UR8 ;  /* 0x00003008073f75b2 */ /* 0x0000220008000100 */
[----:B------:R0:W0:Y:S01]  /*0360*/  SYNCS.EXCH.64 URZ, [UR7+0x18], UR4 ;  /* 0x00001804073f75b2 */ /* 0x0000220008000100 */
[----:B------:R0:W0:Y:S01]  /*0370*/  SYNCS.EXCH.64 URZ, [UR7+0x38], UR8 ;  /* 0x00003808073f75b2 */ /* 0x0000220008000100 */
[----:B------:R-:W-:Y:S01]  /*0380*/  NOP ;  /* 0x0000000000007918 */ /* 0x000fe20000000000 */
.L_x_2:
[----:B------:R-:W5:Y:S01]  /*0390*/  S2UR UR15, SR_CTAID.X ;  /* 0x00000000000f79c3 */ /* 0x000f620000002500 */
[----:B------:R-:W1:Y:S01]  /*03a0*/  SHFL.IDX PT, R8, R2, RZ, 0x1f ;  /* 0x00001fff02087589 */ /* 0x000e6200000e0000 */
[----:B------:R-:W-:Y:S01]  /*03b0*/  SHF.R.S32.HI R3, RZ, 0x1f, R0 ;  /* 0x0000001fff037819 */ /* 0x000fe20000011400 */
[----:B0-----:R-:W-:Y:S01]  /*03c0*/  ULDC UR4, c[0x0][0x150] ;  /* 0x0000540000047ab9 */ /* 0x001fe20000000800 */
[----:B------:R-:W-:Y:S01]  /*03d0*/  ELECT P0, URZ, PT ;  /* 0x00000000003f782f */ /* 0x000fe20003800000 */
[----:B------:R0:W2:Y:S01]  /*03e0*/  SHFL.IDX PT, R9, R2, RZ, 0x1f ;  /* 0x00001fff02097589 */ /* 0x0000a200000e0000 */
[----:B------:R-:W-:Y:S02]  /*03f0*/  LEA.HI R3, R3, R0, RZ, 0x7 ;  /* 0x0000000003037211 */ /* 0x000fe400078f38ff */
[----:B------:R-:W-:Y:S01]  /*0400*/  ELECT P1, URZ, PT ;  /* 0x00000000003f782f */ /* 0x000fe20003820000 */
[----:B------:R-:W3:Y:S01]  /*0410*/  S2UR UR8, SR_CTAID.Y ;  /* 0x00000000000879c3 */ /* 0x000ee20000002600 */
[----:B------:R-:W-:Y:S01]  /*0420*/  ULDC UR7, c[0x0][0x144] ;  /* 0x0000510000077ab9 */ /* 0x000fe20000000800 */
[----:B------:R-:W-:Y:S01]  /*0430*/  LOP3.LUT R3, R3, 0xffffff80, RZ, 0xc0, !PT ;  /* 0xffffff8003037812 */ /* 0x000fe200078ec0ff */
[----:B------:R-:W-:Y:S01]  /*0440*/  UMOV UR18, 0x80 ;  /* 0x0000008000127882 */ /* 0x000fe20000000000 */
[----:B------:R-:W-:Y:S01]  /*0450*/  NOP ;  /* 0x0000000000007918 */ /* 0x000fe20000000000 */
[----:B0-----:R-:W-:Y:S01]  /*0460*/  SHF.R.S32.HI R2, RZ, 0x1f, R5 ;  /* 0x0000001fff027819 */ /* 0x001fe20000011405 */
[----:B------:R-:W-:Y:S01]  /*0470*/  NOP ;  /* 0x0000000000007918 */ /* 0x000fe20000000000 */
[----:B------:R-:W-:Y:S01]  /*0480*/  IMAD.IADD R3, R0, 0x1, -R3 ;  /* 0x0000000100037824 */ /* 0x000fe200078e0a03 */
[----:B------:R-:W-:Y:S01]  /*0490*/  ULDC UR17, c[0x0][0x148] ;  /* 0x0000520000117ab9 */ /* 0x000fe20000000800 */
[----:B------:R-:W-:Y:S01]  /*04a0*/  LEA.HI R2, R2, R5, RZ, 0x2 ;  /* 0x0000000502027211 */ /* 0x000fe200078f10ff */
[----:B------:R-:W-:Y:S01]  /*04b0*/  IMAD.MOV.U32 R23, RZ, RZ, 0x1 ;  /* 0x00000001ff177424 */ /* 0x000fe200078e00ff */
[----:B------:R0:W0:Y:S01]  /*04c0*/  SHFL.IDX PT, R97, R4, RZ, 0x1f ;  /* 0x00001fff04617589 */ /* 0x00002200000e0000 */
[----:B------:R-:W-:-:S02]  /*04d0*/  SHF.R.S32.HI R6, RZ, 0x1f, R3 ;  /* 0x0000001fff067819 */ /* 0x000fc40000011403 */
[----:B------:R-:W-:Y:S02]  /*04e0*/  LOP3.LUT R2, R2, 0x3ffffffc, RZ, 0xc0, !PT ;  /* 0x3ffffffc02027812 */ /* 0x000fe400078ec0ff */
[----:B-----5:R-:W-:Y:S02]  /*04f0*/  I2FP.F32.U32 R10, UR15 ;  /* 0x0000000f000a7c45 */ /* 0x020fe40008201000 */
[----:B------:R-:W-:Y:S01]  /*0500*/  LEA.HI R7, R6, R3, RZ, 0x3 ;  /* 0x0000000306077211 */ /* 0x000fe200078f18ff */
[----:B------:R-:W-:Y:S01]  /*0510*/  IMAD.IADD R2, R5, 0x1, -R2 ;  /* 0x0000000105027824 */ /* 0x000fe200078e0a02 */
[----:B-1----:R-:W-:Y:S01]  /*0520*/  ISETP.NE.OR P0, PT, R8, RZ, !P0 ;  /* 0x000000ff0800720c */ /* 0x002fe20004705670 */
[----:B------:R-:W-:Y:S01]  /*0530*/  FMUL R10, R10, UR4 ;  /* 0x000000040a0a7c20 */ /* 0x000fe20008400000 */
[--C-:B------:R-:W-:Y:S01]  /*0540*/  SHF.R.S32.HI R8, RZ, 0x3, R7.reuse ;  /* 0x00000003ff087819 */ /* 0x100fe20000011407 */
[----:B------:R-:W-:Y:S01]  /*0550*/  ULDC UR4, c[0x0][0x154] ;  /* 0x0000550000047ab9 */ /* 0x000fe20000000800 */
[----:B------:R-:W-:-:S02]  /*0560*/  SHF.R.S32.HI R7, RZ, 0x1f, R7 ;  /* 0x0000001fff077819 */ /* 0x000fc40000011407 */
[----:B--2---:R-:W-:Y:S01]  /*0570*/  ISETP.NE.OR P1, PT, R9, RZ, !P1 ;  /* 0x000000ff0900720c */ /* 0x004fe20004f25670 */
[----:B------:R-:W1:Y:S01]  /*0580*/  F2I.U32.TRUNC.NTZ R10, R10 ;  /* 0x0000000a000a7305 */ /* 0x000e62000020f000 */
[----:B------:R-:W-:Y:S02]  /*0590*/  LEA.HI R7, R7, R8, RZ, 0x2 ;  /* 0x0000000807077211 */ /* 0x000fe400078f10ff */
[----:B---3--:R-:W-:Y:S02]  /*05a0*/  I2FP.F32.U32 R9, UR8 ;  /* 0x0000000800097c45 */ /* 0x008fe40008201000 */
[----:B------:R-:W-:Y:S01]  /*05b0*/  LOP3.LUT R7, R7, 0xfffffffc, RZ, 0xc0, !PT ;  /* 0xfffffffc07077812 */ /* 0x000fe200078ec0ff */
[----:B------:R-:W-:Y:S01]  /*05c0*/  VOTEU.ALL UP0, P0 ;  /* 0x00000000003f7886 */ /* 0x000fe20000000000 */
[----:B------:R-:W-:Y:S01]  /*05d0*/  ISETP.NE.AND P2, PT, RZ, UR19, PT ;  /* 0x00000013ff007c0c */ /* 0x000fe2000bf45270 */
[----:B------:R-:W-:Y:S02]  /*05e0*/  FMUL R9, R9, UR4 ;  /* 0x0000000409097c20 */ /* 0x000fe40008400000 */
[----:B------:R-:W-:Y:S01]  /*05f0*/  IMAD.IADD R7, R8, 0x1, -R7 ;  /* 0x0000000108077824 */ /* 0x000fe200078e0a07 */
[----:B------:R-:W2:Y:S01]  /*0600*/  @!UP0 S2UR UR11, SR_CgaCtaId ;  /* 0x00000000000b89c3 */ /* 0x000ea20000008800 */
[----:B------:R-:W-:Y:S01]  /*0610*/  VOTEU.ALL UP1, P1 ;  /* 0x00000000003f7886 */ /* 0x000fe20000820000 */
[----:B------:R-:W-:Y:S01]  /*0620*/  @!UP0 UMOV UR10, 0x400 ;  /* 0x00000400000a8882 */ /* 0x000fe20000000000 */
[----:B------:R-:W-:Y:S01]  /*0630*/  IMAD R2, R2, 0x4, R7 ;  /* 0x0000000402027824 */ /* 0x000fe200078e0207 */
[----:B-1----:R-:W-:Y:S01]  /*0640*/  R2UR UR4, R10 ;  /* 0x000000000a0472ca */ /* 0x002fe200000e0000 */
[----:B------:R-:W1:Y:S01]  /*0650*/  F2I.U32.TRUNC.NTZ R9, R9 ;  /* 0x0000000900097305 */ /* 0x000e62000020f000 */
[----:B------:R-:W-:Y:S01]  /*0660*/  @!UP1 UMOV UR13, 0x400 ;  /* 0x00000400000d9882 */ /* 0x000fe20000000000 */
[C---:B------:R-:W-:Y:S01]  /*0670*/  IMAD.SHL.U32 R5, R2.reuse, 0x4, RZ ;  /* 0x0000000402057824 */ /* 0x040fe200078e00ff */
[----:B------:R-:W3:Y:S01]  /*0680*/  @!UP1 S2UR UR16, SR_CgaCtaId ;  /* 0x00000000001099c3 */ /* 0x000ee20000008800 */
[C---:B------:R-:W-:Y:S01]  /*0690*/  LEA.HI R7, R2.reuse, R2, RZ, 0x1 ;  /* 0x0000000202077211 */ /* 0x040fe200078f08ff */
[----:B------:R-:W-:Y:S01]  /*06a0*/  VOTEU.ALL UP2, P1 ;  /* 0x00000000003f7886 */ /* 0x000fe20000840000 */
[----:B------:R-:W-:Y:S01]  /*06b0*/  VOTEU.ALL UP3, P1 ;  /* 0x00000000003f7886 */ /* 0x000fe20000860000 */
[----:B------:R-:W-:Y:S01]  /*06c0*/  LOP3.LUT R22, R2, 0xc, R5, 0x78, !PT ;  /* 0x0000000c02167812 */ /* 0x000fe200078e7805 */
[----:B------:R-:W-:Y:S01]  /*06d0*/  VOTEU.ALL UP4, P1 ;  /* 0x00000000003f7886 */ /* 0x000fe20000880000 */
[----:B------:R-:W-:Y:S01]  /*06e0*/  LOP3.LUT R7, R7, 0xfffffffe, RZ, 0xc0, !PT ;  /* 0xfffffffe07077812 */ /* 0x000fe200078ec0ff */
[----:B------:R-:W-:Y:S01]  /*06f0*/  VOTEU.ALL UP5, P1 ;  /* 0x00000000003f7886 */ /* 0x000fe200008a0000 */
[----:B------:R-:W5:Y:S01]  /*0700*/  LDC R5, c[0x0][0x140] ;  /* 0x00005000ff057b82 */ /* 0x000f620000000800 */
[----:B------:R-:W-:-:S02]  /*0710*/  UIADD3 UR4, -UR4, URZ, URZ ;  /* 0x0000003f04047290 */ /* 0x000fc4000fffe13f */
[----:B------:R-:W-:Y:S01]  /*0720*/  IMAD.IADD R7, R2, 0x1, -R7 ;  /* 0x0000000102077824 */ /* 0x000fe200078e0a07 */
[----:B-1----:R-:W-:Y:S01]  /*0730*/  R2UR UR9, R9 ;  /* 0x00000000090972ca */ /* 0x002fe200000e0000 */
[----:B------:R-:W-:-:S03]  /*0740*/  UIMAD UR7, UR7, UR4, UR15 ;  /* 0x00000004070772a4 */ /* 0x000fc6000f8e020f */
[----:B------:R-:W-:Y:S01]  /*0750*/  UMOV UR4, 0x20 ;  /* 0x0000002000047882 */ /* 0x000fe20000000000 */
[----:B--2---:R-:W-:Y:S02]  /*0760*/  @!UP0 ULEA UR12, UR11, UR10, 0x18 ;  /* 0x0000000a0b0c8291 */ /* 0x004fe4000f8ec03f */
[----:B------:R-:W-:Y:S01]  /*0770*/  ISETP.NE.AND P3, PT, R7, UR7, PT ;  /* 0x0000000707007c0c */ /* 0x000fe2000bf65270 */
[----:B------:R-:W-:-:S04]  /*0780*/  @!UP0 UIADD3 UR4, -UR4, 0x100000, URZ ;  /* 0x0010000004048890 */ /* 0x000fc8000fffe13f */
[----:B------:R-:W-:Y:S02]  /*0790*/  @!UP0 USHF.L.U32 UR5, UR4, 0xb, URZ ;  /* 0x0000000b04058899 */ /* 0x000fe4000800063f */
[----:B------:R-:W-:Y:S02]  /*07a0*/  @!UP0 USHF.L.U32 UR4, UR4, 0x1, URZ ;  /* 0x0000000104048899 */ /* 0x000fe4000800063f */
[----:B------:R-:W-:-:S04]  /*07b0*/  @!UP1 UIADD3 UR10, -UR18, 0x100000, URZ ;  /* 0x00100000120a9890 */ /* 0x000fc8000fffe13f */
[----:B------:R-:W-:Y:S02]  /*07c0*/  @!UP1 USHF.L.U32 UR11, UR10, 0xb, URZ ;  /* 0x0000000b0a0b9899 */ /* 0x000fe4000800063f */
[----:B------:R-:W-:Y:S02]  /*07d0*/  @!UP1 USHF.L.U32 UR10, UR10, 0x1, URZ ;  /* 0x000000010a0a9899 */ /* 0x000fe4000800063f */
[----:B---3--:R-:W-:Y:S01]  /*07e0*/  @!UP1 ULEA UR13, UR16, UR13, 0x18 ;  /* 0x0000000d100d9291 */ /* 0x008fe2000f8ec03f */
[----:B------:R-:W-:Y:S01]  /*07f0*/  VOTEU.ALL UP0, P0 ;  /* 0x00000000003f7886 */ /* 0x000fe20000000000 */
[----:B------:R-:W-:Y:S01]  /*0800*/  VOTEU.ALL UP1, P0 ;  /* 0x00000000003f7886 */ /* 0x000fe20000020000 */
[----:B------:R-:W-:Y:S01]  /*0810*/  UIADD3 UR9, -UR9, URZ, URZ ;  /* 0x0000003f09097290 */ /* 0x000fe2000fffe13f */
[----:B------:R-:W-:Y:S01]  /*0820*/  LOP3.LUT P0, RZ, R3, 0x7, RZ, 0xc0, !PT ;  /* 0x0000000703ff7812 */ /* 0x000fe2000780c0ff */
[----:B------:R-:W1:Y:S02]  /*0830*/  FENCE.VIEW.ASYNC.S ;  /* 0x00000000000073c6 */ /* 0x000e640000000000 */
[----:B-1----:R-:W1:Y:S01]  /*0840*/  @!UP0 SYNCS.EXCH.64 URZ, [UR12+0x70], UR4 ;  /* 0x000070040c3f85b2 */ /* 0x002e620008000100 */
[----:B------:R-:W-:-:S02]  /*0850*/  @P3 LEA.HI R2, R22, R22, RZ, 0x1 ;  /* 0x0000001616023211 */ /* 0x000fc400078f08ff */
[----:B-----5:R-:W-:Y:S02]  /*0860*/  ISETP.EQ.U32.AND P1, PT, R5, 0x1, PT ;  /* 0x000000010500780c */ /* 0x020fe40003f22070 */
[----:B------:R-:W-:Y:S02]  /*0870*/  @P3 SHF.R.S32.HI R2, RZ, 0x1, R2 ;  /* 0x00000001ff023819 */ /* 0x000fe40000011402 */
[----:B------:R-:W-:Y:S01]  /*0880*/  ISETP.LT.U32.AND P0, PT, R22, 0x4, !P0 ;  /* 0x000000041600780c */ /* 0x000fe20004701070 */
[----:B------:R2:W3:Y:S01]  /*0890*/  @!UP1 SYNCS.EXCH.64 URZ, [UR12+0x78], UR4 ;  /* 0x000078040c3f95b2 */ /* 0x0004e20008000100 */
[----:B------:R-:W-:Y:S01]  /*08a0*/  NOP ;  /* 0x0000000000007918 */ /* 0x000fe20000000000 */
[----:B--2---:R-:W-:Y:S01]  /*08b0*/  UIMAD UR4, UR17, UR9, UR8 ;  /* 0x00000009110472a4 */ /* 0x004fe2000f8e0208 */
[----:B------:R2:W0:Y:S05]  /*08c0*/  @!UP2 SYNCS.EXCH.64 URZ, [UR13+0x50], UR10 ;  /* 0x0000500a0d3fa5b2 */ /* 0x00042a0008000100 */
[----:B------:R-:W-:-:S02]  /*08d0*/  @P3 ISETP.NE.AND P4, PT, R2, UR4, PT ;  /* 0x0000000402003c0c */ /* 0x000fc4000bf85270 */
[----:B------:R-:W-:Y:S02]  /*08e0*/  SEL R2, RZ, 0x1, !P0 ;  /* 0x00000001ff027807 */ /* 0x000fe40004000000 */
[----:B------:R-:W-:-:S04]  /*08f0*/  @P3 SEL R23, RZ, 0x1, P4 ;  /* 0x00000001ff173807 */ /* 0x000fc80002000000 */
[----:B------:R-:W-:Y:S01]  /*0900*/  LOP3.LUT R23, R23, R2, RZ, 0xc0, !PT ;  /* 0x0000000217177212 */ /* 0x000fe200078ec0ff */
[----:B------:R2:W0:Y:S01]  /*0910*/  @!UP3 SYNCS.EXCH.64 URZ, [UR13+0x58], UR10 ;  /* 0x0000580a0d3fb5b2 */ /* 0x0004220008000100 */
[----:B------:R2:W0:Y:S01]  /*0920*/  @!UP4 SYNCS.EXCH.64 URZ, [UR13+0x60], UR10 ;  /* 0x0000600a0d3fc5b2 */ /* 0x0004220008000100 */
[----:B------:R2:W0:Y:S01]  /*0930*/  @!UP5 SYNCS.EXCH.64 URZ, [UR13+0x68], UR10 ;  /* 0x0000680a0d3fd5b2 */ /* 0x0004220008000100 */
[----:B------:R-:W-:Y:S01]  /*0940*/  NOP ;  /* 0x0000000000007918 */ /* 0x000fe20000000000 */
[----:B-12---:R-:W-:Y:S05]  /*0950*/  @!P1 BRA `(.L_x_3) ;  /* 0x0000000000089947 */ /* 0x006fea0003800000 */
[----:B0--34-:R-:W-:Y:S01]  /*0960*/  UCGABAR_ARV ;  /* 0x00000000000079c7 */ /* 0x019fe20008000000 */
[----:B------:R-:W-:Y:S05]  /*0970*/  BRA `(.L_x_4) ;  /* 0x0000000000047947 */ /* 0x000fea0003800000 */
.L_x_3:
[----:B0--34-:R-:W-:Y:S01]  /*0980*/  NOP ;  /* 0x0000000000007918 */ /* 0x019fe20000000000 */
.L_x_4:
[----:B------:R-:W-:Y:S01]  /*0990*/  ULDC.64 UR4, c[0x0][0x598] ;  /* 0x0001660000047ab9 */ /* 0x000fe20000000a00 */
[----:B------:R-:W-:Y:S01]  /*09a0*/  ULDC.64 UR54, c[0x0][0x208] ;  /* 0x0000820000367ab9 */ /* 0x000fe20000000a00 */
[----:B------:R-:W-:-:S04]  /*09b0*/  ISETP.NE.U32.AND P0, PT, RZ, UR4, PT ;  /* 0x00000004ff007c0c */ /* 0x000fc8000bf05070 */
[----:B------:R-:W-:-:S13]  /*09c0*/  ISETP.NE.AND.EX P0, PT, RZ, UR5, PT, P0 ;  /* 0x00000005ff007c0c */ /* 0x000fda000bf05300 */
[----:B------:R-:W-:Y:S05]  /*09d0*/  @!P0 BRA `(.L_x_5) ;  /* 0x00000000001c8947 */ /* 0x000fea0003800000 */
[----:B------:R-:W0:Y:S02]  /*09e0*/  LDC.64 R4, c[0x0][0x598] ;  /* 0x00016600ff047b82 */ /* 0x000e240000000a00 */
[----:B0-----:R-:W2:Y:S02]  /*09f0*/  LDG.E.64 R4, desc[UR54][R4.64] ;  /* 0x0000003604047981 */ /* 0x001ea4000c1e1b00 */
[----:B--2---:R-:W-:-:S04]  /*0a00*/  ISETP.NE.U32.AND P0, PT, R4, RZ, PT ;  /* 0x000000ff0400720c */ /* 0x004fc80003f05070 */
[----:B------:R-:W-:-:S13]  /*0a10*/  ISETP.NE.AND.EX P0, PT, R5, RZ, PT, P0 ;  /* 0x000000ff0500720c */ /* 0x000fda0003f05300 */
[----:B------:R-:W-:Y:S05]  /*0a20*/  @!P0 BRA `(.L_x_5) ;  /* 0x0000000000088947 */ /* 0x000fea0003800000 */
[----:B------:R0:W5:Y:S01]  /*0a30*/  LD.E R88, desc[UR54][R4.64] ;  /* 0x0000003604587980 */ /* 0x000162000c101900 */
[----:B------:R-:W-:Y:S05]  /*0a40*/  BRA `(.L_x_6) ;  /* 0x0000000000247947 */ /* 0x000fea0003800000 */
.L_x_5:
[----:B------:R-:W-:Y:S02]  /*0a50*/  ULDC.64 UR4, c[0x0][0x588] ;  /* 0x0001620000047ab9 */ /* 0x000fe40000000a00 */
[----:B------:R-:W-:-:S04]  /*0a60*/  ISETP.NE.U32.AND P0, PT, RZ, UR4, PT ;  /* 0x00000004ff007c0c */ /* 0x000fc8000bf05070 */
[----:B------:R-:W-:-:S13]  /*0a70*/  ISETP.NE.AND.EX P0, PT, RZ, UR5, PT, P0 ;  /* 0x00000005ff007c0c */ /* 0x000fda000bf05300 */
[----:B------:R-:W-:Y:S05]  /*0a80*/  @!P0 BRA `(.L_x_7) ;  /* 0x00000000000c8947 */ /* 0x000fea0003800000 */
[----:B------:R-:W0:Y:S02]  /*0a90*/  LDC.64 R88, c[0x0][0x588] ;  /* 0x00016200ff587b82 */ /* 0x000e240000000a00 */
[----:B0-----:R1:W5:Y:S01]  /*0aa0*/  LDG.E R88, desc[UR54][R88.64] ;  /* 0x0000003658587981 */ /* 0x001362000c1e1900 */
[----:B------:R-:W-:Y:S05]  /*0ab0*/  BRA `(.L_x_6) ;  /* 0x0000000000087947 */ /* 0x000fea0003800000 */
.L_x_7:
[----:B------:R-:W-:Y:S02]  /*0ac0*/  ULDC UR4, c[0x0][0x580] ;  /* 0x0001600000047ab9 */ /* 0x000fe40000000800 */
[----:B------:R-:W-:-:S07]  /*0ad0*/  IMAD.U32 R88, RZ, RZ, UR4 ;  /* 0x00000004ff587e24 */ /* 0x000fce000f8e00ff */
.L_x_6:
[----:B------:R-:W-:Y:S02]  /*0ae0*/  ULDC.64 UR4, c[0x0][0x5a0] ;  /* 0x0001680000047ab9 */ /* 0x000fe40000000a00 */
[----:B------:R-:W-:-:S04]  /*0af0*/  ISETP.NE.U32.AND P0, PT, RZ, UR4, PT ;  /* 0x00000004ff007c0c */ /* 0x000fc8000bf05070 */
[----:B------:R-:W-:-:S13]  /*0b00*/  ISETP.NE.AND.EX P0, PT, RZ, UR5, PT, P0 ;  /* 0x00000005ff007c0c */ /* 0x000fda000bf05300 */
[----:B------:R-:W-:Y:S05]  /*0b10*/  @!P0 BRA `(.L_x_8) ;  /* 0x00000000001c8947 */ /* 0x000fea0003800000 */
[----:B0-----:R-:W0:Y:S02]  /*0b20*/  LDC.64 R4, c[0x0][0x5a0] ;  /* 0x00016800ff047b82 */ /* 0x001e240000000a00 */
[----:B0-----:R-:W2:Y:S02]  /*0b30*/  LDG.E.64 R4, desc[UR54][R4.64] ;  /* 0x0000003604047981 */ /* 0x001ea4000c1e1b00 */
[----:B--2---:R-:W-:-:S04]  /*0b40*/  ISETP.NE.U32.AND P0, PT, R4, RZ, PT ;  /* 0x000000ff0400720c */ /* 0x004fc80003f05070 */
[----:B------:R-:W-:-:S13]  /*0b50*/  ISETP.NE.AND.EX P0, PT, R5, RZ, PT, P0 ;  /* 0x000000ff0500720c */ /* 0x000fda0003f05300 */
[----:B------:R-:W-:Y:S05]  /*0b60*/  @!P0 BRA `(.L_x_8) ;  /* 0x0000000000088947 */ /* 0x000fea0003800000 */
[----:B-1----:R0:W5:Y:S01]  /*0b70*/  LD.E R89, desc[UR54][R4.64] ;  /* 0x0000003604597980 */ /* 0x002162000c101900 */
[----:B------:R-:W-:Y:S05]  /*0b80*/  BRA `(.L_x_9) ;  /* 0x0000000000247947 */ /* 0x000fea0003800000 */
.L_x_8:
[----:B------:R-:W-:Y:S02]  /*0b90*/  ULDC.64 UR4, c[0x0][0x590] ;  /* 0x0001640000047ab9 */ /* 0x000fe40000000a00 */
[----:B------:R-:W-:-:S04]  /*0ba0*/  ISETP.NE.U32.AND P0, PT, RZ, UR4, PT ;  /* 0x00000004ff007c0c */ /* 0x000fc8000bf05070 */
[----:B------:R-:W-:-:S13]  /*0bb0*/  ISETP.NE.AND.EX P0, PT, RZ, UR5, PT, P0 ;  /* 0x00000005ff007c0c */ /* 0x000fda000bf05300 */
[----:B------:R-:W-:Y:S05]  /*0bc0*/  @!P0 BRA `(.L_x_10) ;  /* 0x00000000000c8947 */ /* 0x000fea0003800000 */
[----:B0-----:R-:W1:Y:S02]  /*0bd0*/  LDC.64 R4, c[0x0][0x590] ;  /* 0x00016400ff047b82 */ /* 0x001e640000000a00 */
[----:B-1----:R1:W5:Y:S01]  /*0be0*/  LDG.E R89, desc[UR54][R4.64] ;  /* 0x0000003604597981 */ /* 0x002362000c1e1900 */
[----:B------:R-:W-:Y:S05]  /*0bf0*/  BRA `(.L_x_9) ;  /* 0x0000000000087947 */ /* 0x000fea0003800000 */
.L_x_10:
[----:B------:R-:W-:Y:S02]  /*0c00*/  ULDC UR4, c[0x0][0x584] ;  /* 0x0001610000047ab9 */ /* 0x000fe40000000800 */
[----:B-1----:R-:W-:-:S07]  /*0c10*/  IMAD.U32 R89, RZ, RZ, UR4 ;  /* 0x00000004ff597e24 */ /* 0x002fce000f8e00ff */
.L_x_9:
[----:B------:R-:W-:Y:S01]  /*0c20*/  ULDC UR4, c[0x0][0x65c] ;  /* 0x0001970000047ab9 */ /* 0x000fe20000000800 */
[----:B01----:R-:W0:Y:S01]  /*0c30*/  LDC.64 R4, c[0x0][0x650] ;  /* 0x00019400ff047b82 */ /* 0x003e220000000a00 */
[----:B------:R-:W-:Y:S01]  /*0c40*/  UISETP.NE.AND UP2, UPT, UR4, 0x1, UPT ;  /* 0x000000010400788c */ /* 0x000fe2000bf45270 */
[----:B------:R-:W-:Y:S01]  /*0c50*/  IMAD.MOV.U32 R18, RZ, RZ, -0x1 ;  /* 0xffffffffff127424 */ /* 0x000fe200078e00ff */
[----:B------:R-:W-:Y:S01]  /*0c60*/  UISETP.NE.AND UP0, UPT, UR19, 0x2, UPT ;  /* 0x000000021300788c */ /* 0x000fe2000bf05270 */
[----:B------:R-:W-:Y:S01]  /*0c70*/  IMAD.MOV.U32 R19, RZ, RZ, -0x1 ;  /* 0xffffffffff137424 */ /* 0x000fe200078e00ff */
[----:B------:R-:W-:-:S07]  /*0c80*/  UP2UR UR38, UPR, URZ, 0x4 ;  /* 0x000000043f267883 */ /* 0x000fce0008000000 */
[----:B------:R-:W-:Y:S01]  /*0c90*/  @UP2 ULDC UR12, c[0x0][0x10] ;  /* 0x00000400000c2ab9 */ /* 0x000fe20000000800 */
[----:B------:R-:W-:Y:S01]  /*0ca0*/  @UP2 UMOV UR4, UR8 ;  /* 0x0000000800042c82 */ /* 0x000fe20008000000 */
[----:B------:R-:W-:Y:S01]  /*0cb0*/  @UP2 UMOV UR5, URZ ;  /* 0x0000003f00052c82 */ /* 0x000fe20008000000 */
[----:B------:R-:W-:Y:S01]  /*0cc0*/  @!UP2 ULDC UR16, c[0x0][0xc] ;  /* 0x000003000010aab9 */ /* 0x000fe20000000800 */
[----:B------:R-:W-:Y:S01]  /*0cd0*/  @UP2 UIMAD.WIDE.U32 UR12, UR15, UR12, UR4 ;  /* 0x0000000c0f0c22a5 */ /* 0x000fe2000f8e0004 */
[----:B------:R-:W-:Y:S02]  /*0ce0*/  ULDC UR10, c[0x0][0xc] ;  /* 0x00000300000a7ab9 */ /* 0x000fe40000000800 */
[----:B------:R-:W-:Y:S01]  /*0cf0*/  @UP2 UMOV UR4, URZ ;  /* 0x0000003f00042c82 */ /* 0x000fe20008000000 */
[----:B------:R-:W-:Y:S01]  /*0d00*/  UMOV UR5, URZ ;  /* 0x0000003f00057c82 */ /* 0x000fe20008000000 */
[----:B------:R-:W-:Y:S01]  /*0d10*/  @UP2 UIADD3 UR18, UR13, UR4, URZ ;  /* 0x000000040d122290 */ /* 0x000fe2000fffe03f */
[----:B------:R-:W-:-:S02]  /*0d20*/  ULDC UR11, c[0x0][0x10] ;  /* 0x00000400000b7ab9 */ /* 0x000fc40000000800 */
[----:B------:R-:W-:Y:S01]  /*0d30*/  UMOV UR4, UR15 ;  /* 0x0000000f00047c82 */ /* 0x000fe20008000000 */
[----:B------:R-:W-:Y:S02]  /*0d40*/  UIMAD.WIDE.U32 UR10, UR10, UR11, URZ ;  /* 0x0000000b0a0a72a5 */ /* 0x000fe4000f8e003f */
[----:B------:R-:W-:Y:S01]  /*0d50*/  @!UP2 UIMAD.WIDE.U32 UR4, UR8, UR16, UR4 ;  /* 0x000000100804a2a5 */ /* 0x000fe2000f8e0004 */
[----:B------:R-:W-:Y:S02]  /*0d60*/  ULDC UR13, c[0x0][0x14] ;  /* 0x00000500000d7ab9 */ /* 0x000fe40000000800 */
[----:B------:R-:W-:Y:S02]  /*0d70*/  UIMAD.WIDE.U32 UR52, UR10, UR13, URZ ;  /* 0x0000000d0a3472a5 */ /* 0x000fe4000f8e003f */
[----:B------:R-:W-:Y:S02]  /*0d80*/  UIMAD UR39, UR11, UR13, URZ ;  /* 0x0000000d0b2772a4 */ /* 0x000fe4000f8e023f */
[----:B------:R-:W-:Y:S01]  /*0d90*/  @!UP2 UMOV UR12, UR4 ;  /* 0x00000004000cac82 */ /* 0x000fe20008000000 */
[----:B------:R-:W-:Y:S01]  /*0da0*/  @!UP2 UMOV UR18, UR5 ;  /* 0x000000050012ac82 */ /* 0x000fe20008000000 */
[----:B------:R-:W-:-:S02]  /*0db0*/  UIADD3 UR39, UR53, UR39, URZ ;  /* 0x0000002735277290 */ /* 0x000fc4000fffe03f */
[----:B------:R-:W-:-:S04]  /*0dc0*/  UIADD3 UR4, UP1, UR12, UR52, URZ ;  /* 0x000000340c047290 */ /* 0x000fc8000ff3e03f */
[----:B------:R-:W-:Y:S02]  /*0dd0*/  UIADD3.X UR5, UR18, UR39, URZ, UP1, !UPT ;  /* 0x0000002712057290 */ /* 0x000fe40008ffe43f */
[----:B------:R-:W-:Y:S02]  /*0de0*/  USEL UR4, UR4, UR12, !UP0 ;  /* 0x0000000c04047287 */ /* 0x000fe4000c000000 */
[----:B------:R-:W-:-:S04]  /*0df0*/  USEL UR5, UR5, UR18, !UP0 ;  /* 0x0000001205057287 */ /* 0x000fc8000c000000 */
[----:B0-----:R-:W-:Y:S01]  /*0e00*/  ISETP.LE.U32.AND P0, PT, R4, UR4, PT ;  /* 0x0000000404007c0c */ /* 0x001fe2000bf03070 */
[----:B------:R-:W-:Y:S01]  /*0e10*/  IMAD.U32 R16, RZ, RZ, UR4 ;  /* 0x00000004ff107e24 */ /* 0x000fe2000f8e00ff */
[----:B------:R-:W-:Y:S01]  /*0e20*/  PRMT R4, RZ, 0x7610, R4 ;  /* 0x00007610ff047816 */ /* 0x000fe20000000004 */
[----:B------:R-:W-:Y:S02]  /*0e30*/  IMAD.U32 R2, RZ, RZ, UR5 ;  /* 0x00000005ff027e24 */ /* 0x000fe4000f8e00ff */
[----:B------:R-:W-:-:S03]  /*0e40*/  IMAD.U32 R17, RZ, RZ, UR5 ;  /* 0x00000005ff117e24 */ /* 0x000fc6000f8e00ff */
[----:B------:R-:W-:Y:S01]  /*0e50*/  ISETP.GE.U32.AND.EX P0, PT, R2, R5, PT, P0 ;  /* 0x000000050200720c */ /* 0x000fe20003f06100 */
[----:B------:R-:W-:-:S12]  /*0e60*/  IMAD.MOV.U32 R2, RZ, RZ, -0x1 ;  /* 0xffffffffff027424 */ /* 0x000fd800078e00ff */
[----:B------:R-:W-:Y:S05]  /*0e70*/  @P0 BRA `(.L_x_11) ;  /* 0x0000000400500947 */ /* 0x000fea0003800000 */
[----:B------:R-:W-:Y:S01]  /*0e80*/  ULDC.64 UR18, c[0x0][0x628] ;  /* 0x00018a0000127ab9 */ /* 0x000fe20000000a00 */
[C---:B------:R-:W-:Y:S01]  /*0e90*/  R2UR UR20, R16.reuse ;  /* 0x00000000101472ca */ /* 0x040fe200000e0000 */
[----:B------:R-:W-:Y:S01]  /*0ea0*/  ULDC UR16, c[0x0][0x630] ;  /* 0x00018c0000107ab9 */ /* 0x000fe20000000800 */
[----:B------:R-:W-:Y:S02]  /*0eb0*/  ISETP.NE.U32.AND P0, PT, RZ, UR18, PT ;  /* 0x00000012ff007c0c */ /* 0x000fe4000bf05070 */
[----:B------:R-:W-:Y:S02]  /*0ec0*/  R2UR UR4, R16 ;  /* 0x00000000100472ca */ /* 0x000fe400000e0000 */
[----:B------:R-:W-:Y:S02]  /*0ed0*/  ISETP.NE.AND.EX P0, PT, RZ, UR19, PT, P0 ;  /* 0x00000013ff007c0c */ /* 0x000fe4000bf05300 */
[----:B------:R-:W-:-:S11]  /*0ee0*/  R2UR UR5, R17 ;  /* 0x00000000110572ca */ /* 0x000fd600000e0000 */
[----:B------:R-:W-:Y:S05]  /*0ef0*/  @!P0 BRA `(.L_x_12) ;  /* 0x0000000000308947 */ /* 0x000fea0003800000 */
[----:B------:R-:W-:Y:S01]  /*0f00*/  R2UR UR4, R16 ;  /* 0x00000000100472ca */ /* 0x000fe200000e0000 */
[----:B------:R-:W-:Y:S01]  /*0f10*/  ULDC UR12, c[0x0][0x634] ;  /* 0x00018d00000c7ab9 */ /* 0x000fe20000000800 */
[----:B------:R-:W-:-:S11]  /*0f20*/  R2UR UR15, R17 ;  /* 0x00000000110f72ca */ /* 0x000fd600000e0000 */
[----:B------:R-:W-:-:S04]  /*0f30*/  UIADD3 UR12, UP1, UR4, UR12, URZ ;  /* 0x0000000c040c7290 */ /* 0x000fc8000ff3e03f */
[----:B------:R-:W-:-:S04]  /*0f40*/  UIADD3.X UR15, URZ, UR15, URZ, UP1, !UPT ;  /* 0x0000000f3f0f7290 */ /* 0x000fc80008ffe43f */
[----:B------:R-:W-:-:S04]  /*0f50*/  UIMAD.WIDE.U32 UR4, UR15, UR18, URZ ;  /* 0x000000120f0472a5 */ /* 0x000fc8000f8e003f */
[----:B------:R-:W-:Y:S02]  /*0f60*/  UIMAD.WIDE.U32 UR10, UP1, UR12, UR19, UR4 ;  /* 0x000000130c0a72a5 */ /* 0x000fe4000f820004 */
[----:B------:R-:W-:Y:S02]  /*0f70*/  UIMAD.WIDE.U32 UR4, UR12, UR18, URZ ;  /* 0x000000120c0472a5 */ /* 0x000fe4000f8e003f */
[----:B------:R-:W-:Y:S02]  /*0f80*/  UIADD3.X UR13, URZ, URZ, URZ, UP1, !UPT ;  /* 0x0000003f3f0d7290 */ /* 0x000fe40008ffe43f */
[----:B------:R-:W-:Y:S01]  /*0f90*/  UIADD3 URZ, UP1, UR5, UR10, URZ ;  /* 0x0000000a053f7290 */ /* 0x000fe2000ff3e03f */
[----:B------:R-:W-:-:S03]  /*0fa0*/  UMOV UR12, UR11 ;  /* 0x0000000b000c7c82 */ /* 0x000fc60008000000 */
[----:B------:R-:W-:-:S12]  /*0fb0*/  UIMAD.WIDE.U32.X UR4, UR15, UR19, UR12, UP1 ;  /* 0x000000130f0472a5 */ /* 0x000fd800088e040c */
.L_x_12:
[----:B------:R-:W-:Y:S01]  /*0fc0*/  USHF.R.U64 UR4, UR4, UR16, UR5 ;  /* 0x0000001004047299 */ /* 0x000fe20008001205 */
[----:B------:R-:W-:Y:S01]  /*0fd0*/  R2UR UR11, R17 ;  /* 0x00000000110b72ca */ /* 0x000fe200000e0000 */
[----:B------:R-:W-:Y:S02]  /*0fe0*/  USHF.R.U32.HI UR5, URZ, UR16, UR5 ;  /* 0x000000103f057299 */ /* 0x000fe40008011605 */
[----:B------:R-:W-:Y:S01]  /*0ff0*/  UIADD3 UR12, UP1, URZ, -UR4, URZ ;  /* 0x800000043f0c7290 */ /* 0x000fe2000ff3e03f */
[----:B------:R-:W-:Y:S01]  /*1000*/  ULDC.64 UR18, c[0x0][0x620] ;  /* 0x0001880000127ab9 */ /* 0x000fe20000000a00 */
[----:B------:R-:W-:Y:S02]  /*1010*/  UISETP.NE.AND UP2, UPT, UR38, URZ, UPT ;  /* 0x0000003f2600728c */ /* 0x000fe4000bf45270 */
[----:B------:R-:W-:Y:S01]  /*1020*/  UIADD3.X UR5, URZ, ~UR5, URZ, UP1, !UPT ;  /* 0x800000053f057290 */ /* 0x000fe20008ffe43f */
[----:B------:R-:W-:Y:S01]  /*1030*/  UMOV UR10, UR20 ;  /* 0x00000014000a7c82 */ /* 0x000fe20008000000 */
[----:B------:R-:W-:-:S02]  /*1040*/  ULDC UR13, c[0x0][0x618] ;  /* 0x00018600000d7ab9 */ /* 0x000fc40000000800 */
[----:B------:R-:W-:Y:S02]  /*1050*/  UIMAD UR5, UR5, UR18, URZ ;  /* 0x00000012050572a4 */ /* 0x000fe4000f8e023f */
[----:B------:R-:W-:Y:S02]  /*1060*/  UIMAD.WIDE.U32 UR10, UR12, UR18, UR10 ;  /* 0x000000120c0a72a5 */ /* 0x000fe4000f8e000a */
[----:B------:R-:W-:Y:S02]  /*1070*/  UIMAD UR12, UR12, UR19, UR5 ;  /* 0x000000130c0c72a4 */ /* 0x000fe4000f8e0205 */
[----:B------:R-:W-:Y:S02]  /*1080*/  @UP2 UIMAD UR7, UR17, UR9, UR8 ;  /* 0x00000009110722a4 */ /* 0x000fe4000f8e0208 */
[----:B------:R-:W-:Y:S01]  /*1090*/  UIADD3 UR11, UR11, UR12, URZ ;  /* 0x0000000c0b0b7290 */ /* 0x000fe2000fffe03f */
[----:B------:R-:W-:Y:S01]  /*10a0*/  ULDC.64 UR8, c[0x0][0x640] ;  /* 0x0001900000087ab9 */ /* 0x000fe20000000a00 */
[----:B------:R-:W-:-:S02]  /*10b0*/  ULDC UR15, c[0x0][0x608] ;  /* 0x00018200000f7ab9 */ /* 0x000fc40000000800 */
[----:B------:R-:W-:Y:S01]  /*10c0*/  USHF.R.U64 UR20, UR10, UR13, UR11 ;  /* 0x0000000d0a147299 */ /* 0x000fe2000800120b */
[----:B------:R-:W-:Y:S01]  /*10d0*/  ISETP.NE.U32.AND P0, PT, RZ, UR8, PT ;  /* 0x00000008ff007c0c */ /* 0x000fe2000bf05070 */
[----:B------:R-:W-:Y:S01]  /*10e0*/  USHF.R.U32.HI UR11, URZ, UR13, UR11 ;  /* 0x0000000d3f0b7299 */ /* 0x000fe2000801160b */
[----:B------:R-:W-:Y:S02]  /*10f0*/  ULDC UR21, c[0x0][0x658] ;  /* 0x0001960000157ab9 */ /* 0x000fe40000000800 */
[----:B------:R-:W-:Y:S01]  /*1100*/  ISETP.NE.AND.EX P0, PT, RZ, UR9, PT, P0 ;  /* 0x00000009ff007c0c */ /* 0x000fe2000bf05300 */
[----:B------:R-:W-:Y:S02]  /*1110*/  USHF.R.U64 UR25, UR20, UR15, UR11 ;  /* 0x0000000f14197299 */ /* 0x000fe4000800120b */
[----:B------:R-:W-:Y:S01]  /*1120*/  USHF.R.U32.HI UR11, URZ, UR15, UR11 ;  /* 0x0000000f3f0b7299 */ /* 0x000fe2000801160b */
[----:B------:R-:W-:Y:S01]  /*1130*/  UMOV UR10, 0xffffffff ;  /* 0xffffffff000a7882 */ /* 0x000fe20000000000 */
[----:B------:R-:W-:Y:S01]  /*1140*/  ULDC UR5, c[0x0][0x600] ;  /* 0x0001800000057ab9 */ /* 0x000fe20000000800 */
[----:B------:R-:W-:-:S02]  /*1150*/  USHF.L.U32 UR10, UR10, UR21, URZ ;  /* 0x000000150a0a7299 */ /* 0x000fc4000800063f */
[----:B------:R-:W-:Y:S02]  /*1160*/  USHF.R.U64 UR26, UR25, UR21, UR11 ;  /* 0x00000015191a7299 */ /* 0x000fe4000800120b */
[----:B------:R-:W-:Y:S02]  /*1170*/  ULOP3.LUT UR15, URZ, UR10, URZ, 0x33, !UPT ;  /* 0x0000000a3f0f7292 */ /* 0x000fe4000f8e333f */
[----:B------:R-:W-:Y:S02]  /*1180*/  UIADD3 UR19, UR5, -0x1, URZ ;  /* 0xffffffff05137890 */ /* 0x000fe4000fffe03f */
[----:B------:R-:W-:Y:S01]  /*1190*/  USHF.R.U32.HI UR11, URZ, UR21, UR11 ;  /* 0x000000153f0b7299 */ /* 0x000fe2000801160b */
[----:B------:R-:W-:Y:S01]  /*11a0*/  ULDC UR22, c[0x0][0x648] ;  /* 0x0001920000167ab9 */ /* 0x000fe20000000800 */
[----:B------:R-:W-:Y:S01]  /*11b0*/  ULDC UR23, c[0x0][0x638] ;  /* 0x00018e0000177ab9 */ /* 0x000fe20000000800 */
[----:B------:R-:W-:Y:S01]  /*11c0*/  UMOV UR24, 0x1 ;  /* 0x0000000100187882 */ /* 0x000fe20000000000 */
[----:B------:R-:W-:Y:S01]  /*11d0*/  UMOV UR10, UR26 ;  /* 0x0000001a000a7c82 */ /* 0x000fe20008000000 */
[----:B------:R-:W-:Y:S07]  /*11e0*/  @!P0 BRA `(.L_x_13) ;  /* 0x0000000000308947 */ /* 0x000fee0003800000 */
[----:B------:R-:W-:Y:S02]  /*11f0*/  ULDC UR16, c[0x0][0x64c] ;  /* 0x0001930000107ab9 */ /* 0x000fe40000000800 */
        /* <DEDUP_REMOVED lines=8> */
[----:B------:R-:W-:-:S07]  /*1280*/  UIMAD.WIDE.U32.X UR8, UR18, UR9, UR16, UP1 ;  /* 0x00000009120872a5 */ /* 0x000fce00088e0410 */
[----:B------:R-:W-:Y:S01]  /*1290*/  UMOV UR10, UR8 ;  /* 0x00000008000a7c82 */ /* 0x000fe20008000000 */
[----:B------:R-:W-:-:S05]  /*12a0*/  UMOV UR11, UR9 ;  /* 0x00000009000b7c82 */ /* 0x000fca0008000000 */
.L_x_13:
[----:B------:R-:W-:Y:S01]  /*12b0*/  USHF.R.U64 UR9, UR10, UR22, UR11 ;  /* 0x000000160a097299 */ /* 0x000fe2000800120b */
[----:B------:R-:W-:Y:S01]  /*12c0*/  IMAD.MOV.U32 R4, RZ, RZ, 0x1 ;  /* 0x00000001ff047424 */ /* 0x000fe200078e00ff */
[----:B------:R-:W-:Y:S01]  /*12d0*/  USHF.L.U32 UR8, UR24, UR21, URZ ;  /* 0x0000001518087299 */ /* 0x000fe2000800063f */
[----:B------:R-:W-:Y:S01]  /*12e0*/  IMAD.U32 R19, RZ, RZ, UR4 ;  /* 0x00000004ff137e24 */ /* 0x000fe2000f8e00ff */
[----:B------:R-:W-:Y:S02]  /*12f0*/  ULOP3.LUT UR15, UR25, UR15, URZ, 0xc0, !UPT ;  /* 0x0000000f190f7292 */ /* 0x000fe4000f8ec03f */
[----:B------:R-:W-:Y:S02]  /*1300*/  UIADD3 UR10, -UR9, URZ, URZ ;  /* 0x0000003f090a7290 */ /* 0x000fe4000fffe13f */
[----:B------:R-:W-:Y:S02]  /*1310*/  UIMAD UR15, UR8, UR9, UR15 ;  /* 0x00000009080f72a4 */ /* 0x000fe4000f8e020f */
[----:B------:R-:W-:-:S02]  /*1320*/  ULOP3.LUT UR19, UR20, UR19, URZ, 0xc0, !UPT ;  /* 0x0000001314137292 */ /* 0x000fc4000f8ec03f */
[----:B------:R-:W-:Y:S01]  /*1330*/  UIMAD UR8, UR10, UR23, UR26 ;  /* 0x000000170a0872a4 */ /* 0x000fe2000f8e021a */
[----:B------:R-:W-:Y:S01]  /*1340*/  ULDC UR9, c[0x0][0x610] ;  /* 0x0001840000097ab9 */ /* 0x000fe20000000800 */
[----:B------:R-:W-:Y:S02]  /*1350*/  UISETP.NE.AND UP1, UPT, UR38, URZ, UPT ;  /* 0x0000003f2600728c */ /* 0x000fe4000bf25270 */
[----:B------:R-:W-:Y:S02]  /*1360*/  UIMAD UR7, UR15, UR9, UR7 ;  /* 0x000000090f0772a4 */ /* 0x000fe4000f8e0207 */
[----:B------:R-:W-:-:S04]  /*1370*/  UIMAD UR8, UR8, UR5, UR19 ;  /* 0x00000005080872a4 */ /* 0x000fc8000f8e0213 */
[----:B------:R-:W-:Y:S02]  /*1380*/  USEL UR5, UR8, UR7, !UP1 ;  /* 0x0000000708057287 */ /* 0x000fe4000c800000 */
[----:B------:R-:W-:-:S04]  /*1390*/  USEL UR7, UR7, UR8, !UP1 ;  /* 0x0000000807077287 */ /* 0x000fc8000c800000 */
[----:B------:R-:W-:Y:S02]  /*13a0*/  IMAD.U32 R2, RZ, RZ, UR5 ;  /* 0x00000005ff027e24 */ /* 0x000fe4000f8e00ff */
[----:B------:R-:W-:-:S07]  /*13b0*/  IMAD.U32 R18, RZ, RZ, UR7 ;  /* 0x00000007ff127e24 */ /* 0x000fce000f8e00ff */
.L_x_11:
[----:B------:R-:W-:Y:S05]  /*13c0*/  @!P1 BRA `(.L_x_14) ;  /* 0x00000000000c9947 */ /* 0x000fea0003800000 */
[----:B------:R-:W-:Y:S01]  /*13d0*/  UCGABAR_WAIT ;  /* 0x0000000000007dc7 */ /* 0x000fe20008000000 */
[----:B------:R-:W-:Y:S01]  /*13e0*/  CCTL.IVALL ;  /* 0x00000000ff00798f */ /* 0x000fe20002000000 */
[----:B------:R-:W-:Y:S05]  /*13f0*/  BRA `(.L_x_15) ;  /* 0x0000000000047947 */ /* 0x000fea0003800000 */
.L_x_14:
[----:B------:R-:W-:Y:S06]  /*1400*/  BAR.SYNC.DEFER_BLOCKING 0x0 ;  /* 0x0000000000007b1d */ /* 0x000fec0000010000 */
.L_x_15:
[----:B------:R-:W-:Y:S02]  /*1410*/  ULDC UR4, c[0x0][0x28c] ;  /* 0x0000a30000047ab9 */ /* 0x000fe40000000800 */
[----:B------:R-:W-:-:S04]  /*1420*/  UIADD3 UR4, UR4, 0x7f, URZ ;  /* 0x0000007f04047890 */ /* 0x000fc8000fffe03f */
[----:B------:R-:W-:-:S04]  /*1430*/  USHF.R.S32.HI UR5, URZ, 0x1f, UR4 ;  /* 0x0000001f3f057899 */ /* 0x000fc80008011404 */
[----:B------:R-:W-:-:S04]  /*1440*/  ULEA.HI UR5, UR5, UR4, URZ, 0x7 ;  /* 0x0000000405057291 */ /* 0x000fc8000f8f383f */
[----:B------:R-:W-:Y:S01]  /*1450*/  USHF.R.S32.HI UR37, URZ, 0x7, UR5 ;  /* 0x000000073f257899 */ /* 0x000fe20008011405 */
[----:B------:R-:W-:Y:S11]  /*1460*/  @!P2 BRA `(.L_x_16) ;  /* 0x000000580098a947 */ /* 0x000ff60003800000 */
[----:B------:R-:W-:-:S06]  /*1470*/  UISETP.GT.U32.AND UP1, UPT, UR14, 0x1, UPT ;  /* 0x000000010e00788c */ /* 0x000fcc000bf24070 */
[----:B------:R-:W-:-:S13]  /*1480*/  PLOP3.LUT P0, PT, PT, PT, UP1, 0x80, 0x0 ;  /* 0x000000000000781c */ /* 0x000fda0003f0f018 */
[----:B------:R-:W-:Y:S05]  /*1490*/  @P0 EXIT ;  /* 0x000000000000094d */ /* 0x000fea0003800000 */
.L_x_17:
[----:B------:R-:W-:-:S08]  /*14a0*/  NOP ;  /* 0x0000000000007918 */ /* 0x000fd00000000000 */
[----:B------:R-:W0:Y:S02]  /*14b0*/  USETMAXREG.TRY_ALLOC.CTAPOOL UP1, 0xe8 ;  /* 0x000000e8000079c8 */ /* 0x000e240008020600 */
[----:B0-----:R-:W-:-:S13]  /*14c0*/  PLOP3.LUT P0, PT, PT, PT, UP1, 0x80, 0x0 ;  /* 0x000000000000781c */ /* 0x001fda0003f0f018 */
[----:B------:R-:W-:Y:S05]  /*14d0*/  @!P0 BRA `(.L_x_17) ;  /* 0xfffffffc00f08947 */ /* 0x000fea000383ffff */
[----:B------:R-:W-:-:S13]  /*14e0*/  LOP3.LUT P0, RZ, R4, 0xff, RZ, 0xc0, !PT ;  /* 0x000000ff04ff7812 */ /* 0x000fda000780c0ff */
[----:B------:R-:W-:Y:S05]  /*14f0*/  @!P0 EXIT ;  /* 0x000000000000894d */ /* 0x000fea0003800000 */
[----:B------:R-:W0:Y:S01]  /*1500*/  S2UR UR5, SR_CgaCtaId ;  /* 0x00000000000579c3 */ /* 0x000e220000008800 */
[CC--:B------:R-:W-:Y:S01]  /*1510*/  LEA.HI R0, R6.reuse, R3.reuse, RZ, 0x2 ;  /* 0x0000000306007211 */ /* 0x0c0fe200078f10ff */
[----:B------:R-:W-:Y:S01]  /*1520*/  UMOV UR42, 0x400 ;  /* 0x00000400002a7882 */ /* 0x000fe20000000000 */
[----:B------:R-:W-:Y:S01]  /*1530*/  LEA.HI R6, R6, R3, RZ, 0x5 ;  /* 0x0000000306067211 */ /* 0x000fe200078f28ff */
[----:B------:R-:W-:Y:S01]  /*1540*/  USHF.R.U32.HI UR4, URZ, 0x2, UR37 ;  /* 0x000000023f047899 */ /* 0x000fe20008011625 */
[--C-:B------:R-:W-:Y:S01]  /*1550*/  SHF.R.S32.HI R90, RZ, 0x2, R0.reuse ;  /* 0x00000002ff5a7819 */ /* 0x100fe20000011400 */
[----:B------:R-:W-:Y:S01]  /*1560*/  ULOP3.LUT UR45, UR37, 0x3, URZ, 0xc0, !UPT ;  /* 0x00000003252d7892 */ /* 0x000fe2000f8ec03f */
[----:B------:R-:W-:Y:S01]  /*1570*/  SHF.R.S32.HI R5, RZ, 0x1f, R0 ;  /* 0x0000001fff057819 */ /* 0x000fe20000011400 */
[----:B------:R-:W1:Y:S01]  /*1580*/  LDC.64 R8, c[0x0][0x5c8] ;  /* 0x00017200ff087b82 */ /* 0x000e620000000a00 */
[----:B------:R-:W-:Y:S01]  /*1590*/  LOP3.LUT R0, R0, 0xfffffffc, RZ, 0xc0, !PT ;  /* 0xfffffffc00007812 */ /* 0x000fe200078ec0ff */
[----:B------:R-:W-:Y:S01]  /*15a0*/  UISETP.LT.AND UP1, UPT, UR37, 0x1, UPT ;  /* 0x000000012500788c */ /* 0x000fe2000bf21270 */
[----:B------:R-:W-:Y:S01]  /*15b0*/  LEA.HI R5, R5, R90, RZ, 0x3 ;  /* 0x0000005a05057211 */ /* 0x000fe200078f18ff */
[----:B------:R-:W-:-:S02]  /*15c0*/  ULOP3.LUT UR4, UR4, 0x1, URZ, 0xc0, !UPT ;  /* 0x0000000104047892 */ /* 0x000fc4000f8ec03f */
[----:B------:R-:W-:Y:S01]  /*15d0*/  IMAD.IADD R3, R3, 0x1, -R0 ;  /* 0x0000000103037824 */ /* 0x000fe200078e0a00 */
[----:B------:R-:W-:Y:S01]  /*15e0*/  LOP3.LUT R5, R5, 0xfffffff8, RZ, 0xc0, !PT ;  /* 0xfffffff805057812 */ /* 0x000fe200078ec0ff */
[----:B------:R-:W2:Y:S01]  /*15f0*/  LDC R96, c[0x0][0x288] ;  /* 0x0000a200ff607b82 */ /* 0x000ea20000000800 */
[----:B------:R-:W-:Y:S01]  /*1600*/  VIADD R0, R97, 0xffffffff ;  /* 0xffffffff61007836 */ /* 0x000fe20000000000 */
[----:B------:R-:W-:Y:S01]  /*1610*/  ULDC UR44, c[0x0][0x658] ;  /* 0x00019600002c7ab9 */ /* 0x000fe20000000800 */
[----:B------:R-:W-:Y:S01]  /*1620*/  IMAD.SHL.U32 R92, R3, 0x2, RZ ;  /* 0x00000002035c7824 */ /* 0x000fe200078e00ff */
[----:B------:R-:W-:Y:S01]  /*1630*/  UMOV UR6, 0xffffffff ;  /* 0xffffffff00067882 */ /* 0x000fe20000000000 */
[----:B------:R-:W-:Y:S01]  /*1640*/  IMAD.IADD R90, R90, 0x1, -R5 ;  /* 0x000000015a5a7824 */ /* 0x000fe200078e0a05 */
[C---:B------:R-:W-:Y:S01]  /*1650*/  ISETP.NE.AND P0, PT, R0.reuse, RZ, PT ;  /* 0x000000ff0000720c */ /* 0x040fe20003f05270 */
[----:B------:R-:W-:Y:S01]  /*1660*/  IMAD.SHL.U32 R0, R0, 0x8, RZ ;  /* 0x0000000800007824 */ /* 0x000fe200078e00ff */
[----:B0-----:R-:W-:Y:S01]  /*1670*/  ULEA UR42, UR5, UR42, 0x18 ;  /* 0x0000002a052a7291 */ /* 0x001fe2000f8ec03f */
[----:B------:R-:W-:Y:S01]  /*1680*/  SHF.R.S32.HI R5, RZ, 0x5, R6 ;  /* 0x00000005ff057819 */ /* 0x000fe20000011406 */
[----:B------:R-:W-:Y:S01]  /*1690*/  ULDC UR8, c[0x0][0x284] ;  /* 0x0000a10000087ab9 */ /* 0x000fe20000000800 */
[--C-:B------:R-:W-:Y:S01]  /*16a0*/  SHF.R.S32.HI R91, RZ, 0x1f, R90.reuse ;  /* 0x0000001fff5b7819 */ /* 0x100fe2000001145a */
[----:B------:R-:W-:Y:S01]  /*16b0*/  UIADD3 UR50, UR42, 0x50, URZ ;  /* 0x000000502a327890 */ /* 0x000fe2000fffe03f */
[----:B------:R-:W-:Y:S01]  /*16c0*/  LOP3.LUT R0, R0, 0x8, RZ, 0xc0, !PT ;  /* 0x0000000800007812 */ /* 0x000fe200078ec0ff */
[C-C-:B------:R-:W-:Y:S01]  /*16d0*/  IMAD R99, R5.reuse, -0x10, -R90.reuse ;  /* 0xfffffff005637824 */ /* 0x140fe200078e0a5a */
[----:B------:R-:W-:Y:S01]  /*16e0*/  USEL UR45, UR45, URZ, !UP0 ;  /* 0x0000003f2d2d7287 */ /* 0x000fe2000c000000 */
[----:B------:R-:W-:Y:S01]  /*16f0*/  IMAD.WIDE R90, R5, 0x10, R90 ;  /* 0x00000010055a7825 */ /* 0x000fe200078e025a */
[----:B------:R-:W-:Y:S01]  /*1700*/  USEL UR46, UR37, 0x1, UP1 ;  /* 0x00000001252e7887 */ /* 0x000fe20008800000 */
[C---:B-1----:R-:W-:Y:S01]  /*1710*/  SHF.L.U64.HI R94, R8.reuse, 0x3, R9 ;  /* 0x00000003085e7819 */ /* 0x042fe20000010209 */
[----:B------:R-:W-:Y:S01]  /*1720*/  USHF.L.U32 UR6, UR6, UR44, URZ ;  /* 0x0000002c06067299 */ /* 0x000fe2000800063f */
[----:B------:R-:W-:Y:S01]  /*1730*/  IMAD.SHL.U32 R95, R8, 0x8, RZ ;  /* 0x00000008085f7824 */ /* 0x000fe200078e00ff */
[----:B------:R-:W-:Y:S01]  /*1740*/  UISETP.EQ.U32.AND UP0, UPT, UR4, 0x1, !UP0 ;  /* 0x000000010400788c */ /* 0x000fe2000c702070 */
[----:B------:R-:W-:Y:S01]  /*1750*/  SEL R100, RZ, 0x1, P0 ;  /* 0x00000001ff647807 */ /* 0x000fe20000000000 */
[----:B------:R-:W-:Y:S01]  /*1760*/  VIADD R99, R99, UR8 ;  /* 0x0000000863637c36 */ /* 0x000fe20008000000 */
[----:B------:R-:W-:Y:S01]  /*1770*/  LEA R97, R97, UR50, 0x3 ;  /* 0x0000003261617c11 */ /* 0x000fe2000f8e18ff */
[----:B--2---:R-:W-:Y:S01]  /*1780*/  IMAD R96, R3, -0x2, R96 ;  /* 0xfffffffe03607824 */ /* 0x004fe200078e0260 */
[C---:B------:R-:W-:Y:S01]  /*1790*/  LOP3.LUT R101, R0.reuse, 0x8, RZ, 0x3c, !PT ;  /* 0x0000000800657812 */ /* 0x040fe200078e3cff */
[----:B------:R-:W-:Y:S01]  /*17a0*/  ULDC UR43, c[0x0][0x600] ;  /* 0x00018000002b7ab9 */ /* 0x000fe20000000800 */
[----:B------:R-:W-:Y:S01]  /*17b0*/  LOP3.LUT R98, R0, 0x18, RZ, 0x3c, !PT ;  /* 0x0000001800627812 */ /* 0x000fe200078e3cff */
[----:B------:R-:W-:Y:S01]  /*17c0*/  UMOV UR7, 0x1 ;  /* 0x0000000100077882 */ /* 0x000fe20000000000 */
[----:B------:R-:W-:Y:S01]  /*17d0*/  SHF.R.S32.HI R93, RZ, 0x1f, R92 ;  /* 0x0000001fff5d7819 */ /* 0x000fe2000001145c */
[----:B------:R-:W-:-:S02]  /*17e0*/  ULOP3.LUT UR49, UR40, 0x1, URZ, 0xfc, !UPT ;  /* 0x0000000128317892 */ /* 0x000fc4000f8efc3f */
[----:B------:R-:W-:Y:S02]  /*17f0*/  USHF.L.U32 UR36, UR37, 0x1, URZ ;  /* 0x0000000125247899 */ /* 0x000fe4000800063f */
[----:B------:R-:W-:Y:S02]  /*1800*/  USHF.L.U64.HI UR41, UR52, 0x1, UR39 ;  /* 0x0000000134297899 */ /* 0x000fe40008010227 */
[----:B------:R-:W-:Y:S02]  /*1810*/  UIADD3 UR43, UR43, -0x1, URZ ;  /* 0xffffffff2b2b7890 */ /* 0x000fe4000fffe03f */
[----:B------:R-:W-:Y:S02]  /*1820*/  USHF.L.U32 UR44, UR7, UR44, URZ ;  /* 0x0000002c072c7299 */ /* 0x000fe4000800063f */
[----:B------:R-:W-:Y:S02]  /*1830*/  UIADD3 UR46, -UR46, UR37, URZ ;  /* 0x000000252e2e7290 */ /* 0x000fe4000fffe13f */
[----:B------:R-:W-:-:S02]  /*1840*/  ULOP3.LUT UR47, URZ, UR6, URZ, 0x33, !UPT ;  /* 0x000000063f2f7292 */ /* 0x000fc4000f8e333f */
[----:B------:R-:W-:-:S12]  /*1850*/  USEL UR48, URZ, 0x1, !UP0 ;  /* 0x000000013f307887 */ /* 0x000fd8000c000000 */
.L_x_165:
[----:B------:R-:W-:-:S04]  /*1860*/  SHF.L.U32 R0, R100, 0x1f, RZ ;  /* 0x0000001f64007819 */ /* 0x000fc800000006ff */
[----:B------:R-:W0:Y:S02]  /*1870*/  SYNCS.PHASECHK.TRANS64.TRYWAIT P0, [R97+URZ+-0x8], R0 ;  /* 0xfffff800610075a7 */ /* 0x000e24000800017f */
[----:B012345:R-:W-:Y:S05]  /*1880*/  @!P0 BRA `(.L_x_18) ;  /* 0x0000006800108947 */ /* 0x03ffea0003800000 */
.L_x_187:
[----:B------:R-:W-:Y:S02]  /*1890*/  ULDC UR4, c[0x0][0x28c] ;  /* 0x0000a30000047ab9 */ /* 0x000fe40000000800 */
[----:B------:R-:W-:-:S13]  /*18a0*/  ISETP.LT.AND P0, PT, RZ, UR4, PT ;  /* 0x00000004ff007c0c */ /* 0x000fda000bf01270 */
[----:B------:R-:W-:Y:S05]  /*18b0*/  @P0 BRA `(.L_x_19) ;  /* 0x0000000000400947 */ /* 0x000fea0003800000 */
[----:B0-----:R-:W-:Y:S01]  /*18c0*/  MOV R0, 0x0 ;  /* 0x0000000000007802 */ /* 0x001fe20000000f00 */
[----:B------:R-:W-:Y:S01]  /*18d0*/  ULDC.64 UR4, c[0x4][0x68] ;  /* 0x01001a0000047ab9 */ /* 0x000fe20000000a00 */
[----:B------:R-:W-:Y:S01]  /*18e0*/  ULDC.64 UR6, c[0x4][0x8] ;  /* 0x0100020000067ab9 */ /* 0x000fe20000000a00 */
[----:B------:R-:W-:Y:S01]  /*18f0*/  IMAD.U32 R4, RZ, RZ, UR4 ;  /* 0x00000004ff047e24 */ /* 0x000fe2000f8e00ff */
[----:B------:R0:W1:Y:S01]  /*1900*/  LDC.64 R14, c[0x4][R0] ;  /* 0x01000000000e7b82 */ /* 0x0000620000000a00 */
[----:B------:R-:W-:Y:S01]  /*1910*/  IMAD.U32 R5, RZ, RZ, UR5 ;  /* 0x00000005ff057e24 */ /* 0x000fe2000f8e00ff */
[----:B------:R-:W-:Y:S01]  /*1920*/  ULDC.64 UR4, c[0x4][0x70] ;  /* 0x01001c0000047ab9 */ /* 0x000fe20000000a00 */
[----:B------:R-:W-:Y:S02]  /*1930*/  IMAD.U32 R10, RZ, RZ, UR6 ;  /* 0x00000006ff0a7e24 */ /* 0x000fe4000f8e00ff */
[----:B------:R-:W-:Y:S02]  /*1940*/  IMAD.U32 R6, RZ, RZ, UR4 ;  /* 0x00000004ff067e24 */ /* 0x000fe4000f8e00ff */
[----:B------:R-:W-:-:S02]  /*1950*/  IMAD.U32 R7, RZ, RZ, UR5 ;  /* 0x00000005ff077e24 */ /* 0x000fc4000f8e00ff */
[----:B------:R-:W-:Y:S02]  /*1960*/  IMAD.U32 R11, RZ, RZ, UR7 ;  /* 0x00000007ff0b7e24 */ /* 0x000fe4000f8e00ff */
[----:B------:R-:W-:Y:S02]  /*1970*/  IMAD.MOV.U32 R8, RZ, RZ, 0x1e1 ;  /* 0x000001e1ff087424 */ /* 0x000fe400078e00ff */
[----:B------:R-:W-:Y:S02]  /*1980*/  IMAD.MOV.U32 R12, RZ, RZ, 0x1 ;  /* 0x00000001ff0c7424 */ /* 0x000fe400078e00ff */
[----:B0-----:R-:W-:-:S07]  /*1990*/  IMAD.MOV.U32 R13, RZ, RZ, RZ ;  /* 0x000000ffff0d7224 */ /* 0x001fce00078e00ff */
[----:B------:R-:W-:-:S07]  /*19a0*/  LEPC R20, `(.L_x_19) ;  /* 0x000000001014794e */ /* 0x000fce0000000000 */
[----:B-1---5:R-:W-:Y:S05]  /*19b0*/  CALL.ABS.NOINC R14 ;  /* 0x000000000e007343 */ /* 0x022fea0003c00000 */
.L_x_19:
[----:B0-----:R-:W-:-:S05]  /*19c0*/  IMAD.U32 R0, RZ, RZ, UR49 ;  /* 0x00000031ff007e24 */ /* 0x001fca000f8e00ff */
[----:B------:R-:W-:-:S13]  /*19d0*/  ISETP.NE.AND P0, PT, R0, 0x3, PT ;  /* 0x000000030000780c */ /* 0x000fda0003f05270 */
[----:B------:R-:W-:Y:S05]  /*19e0*/  @!P0 BRA `(.L_x_20) ;  /* 0x0000000000048947 */ /* 0x000fea0003800000 */
[----:B------:R-:W-:Y:S01]  /*19f0*/  BPT.TRAP 0x1 ;  /* 0x000000040000795c */ /* 0x000fe20000300000 */
.L_x_20:
[----:B------:R-:W-:Y:S02]  /*1a00*/  IMAD.U32 R3, RZ, RZ, UR45 ;  /* 0x0000002dff037e24 */ /* 0x000fe4000f8e00ff */
[----:B------:R-:W-:-:S03]  /*1a10*/  IMAD.U32 R0, RZ, RZ, UR48 ;  /* 0x00000030ff007e24 */ /* 0x000fc6000f8e00ff */
[----:B------:R-:W-:Y:S02]  /*1a20*/  LEA R3, R3, UR42, 0x3 ;  /* 0x0000002a03037c11 */ /* 0x000fe4000f8e18ff */
[----:B------:R-:W-:-:S04]  /*1a30*/  SHF.L.U32 R0, R0, 0x1f, RZ ;  /* 0x0000001f00007819 */ /* 0x000fc800000006ff */
[----:B------:R0:W1:Y:S01]  /*1a40*/  SYNCS.PHASECHK.TRANS64.TRYWAIT P1, [R3+URZ], R0 ;  /* 0x00000000030075a7 */ /* 0x000062000802017f */
[----:B------:R-:W-:Y:S05]  /*1a50*/  @!P0 BRA `(.L_x_21) ;  /* 0x0000000000048947 */ /* 0x000fea0003800000 */
[----:B------:R-:W-:Y:S01]  /*1a60*/  BPT.TRAP 0x1 ;  /* 0x000000040000795c */ /* 0x000fe20000300000 */
.L_x_21:
[----:B------:R-:W-:-:S05]  /*1a70*/  IMAD.U32 R4, RZ, RZ, UR46 ;  /* 0x0000002eff047e24 */ /* 0x000fca000f8e00ff */
[----:B------:R-:W-:Y:S01]  /*1a80*/  ISETP.GE.AND P2, PT, R4, 0x1, PT ;  /* 0x000000010400780c */ /* 0x000fe20003f46270 */
[----:B-1----:R-:W-:-:S12]  /*1a90*/  @P1 BRA `(.L_x_22) ;  /* 0x0000000000081947 */ /* 0x002fd80003800000 */
[----:B------:R-:W1:Y:S02]  /*1aa0*/  SYNCS.PHASECHK.TRANS64.TRYWAIT P1, [R3+URZ], R0 ;  /* 0x00000000030075a7 */ /* 0x000e64000802017f */
[----:B-1----:R-:W-:Y:S05]  /*1ab0*/  @!P1 BRA `(.L_x_23) ;  /* 0x0000006400989947 */ /* 0x002fea0003800000 */
.L_x_22:
[----:B------:R-:W-:Y:S05]  /*1ac0*/  WARPSYNC.ALL ;  /* 0x0000000000007948 */ /* 0x000fea0003800000 */
[----:B------:R-:W-:Y:S01]  /*1ad0*/  UIADD3 UR4, UR42, 0x180, URZ ;  /* 0x000001802a047890 */ /* 0x000fe2000fffe03f */
[----:B------:R-:W-:Y:S01]  /*1ae0*/  WARPGROUP.ARRIVE ;  /* 0x00000000000079c5 */ /* 0x000fe20000000000 */
[----:B------:R-:W-:Y:S02]  /*1af0*/  UIADD3 UR5, UR42, 0x10180, URZ ;  /* 0x000101802a057890 */ /* 0x000fe4000fffe03f */
[----:B------:R-:W-:Y:S02]  /*1b00*/  USHF.R.U32.HI UR4, URZ, 0x4, UR4 ;  /* 0x000000043f047899 */ /* 0x000fe40008011604 */
[----:B------:R-:W-:-:S02]  /*1b10*/  USHF.R.U32.HI UR5, URZ, 0x4, UR5 ;  /* 0x000000043f057899 */ /* 0x000fc40008011605 */
[----:B------:R-:W-:Y:S02]  /*1b20*/  ULOP3.LUT UR4, UR4, 0x3fff, URZ, 0xc0, !UPT ;  /* 0x00003fff04047892 */ /* 0x000fe4000f8ec03f */
[----:B------:R-:W-:Y:S02]  /*1b30*/  ULOP3.LUT UR5, UR5, 0x3fff, URZ, 0xc0, !UPT ;  /* 0x00003fff05057892 */ /* 0x000fe4000f8ec03f */
[----:B------:R-:W-:Y:S02]  /*1b40*/  ULOP3.LUT UR8, UR4, 0x10000, URZ, 0xfc, !UPT ;  /* 0x0001000004087892 */ /* 0x000fe4000f8efc3f */
[----:B------:R-:W-:Y:S02]  /*1b50*/  ULOP3.LUT UR9, UR5, 0x10000, URZ, 0xfc, !UPT ;  /* 0x0001000005097892 */ /* 0x000fe4000f8efc3f */
[----:B------:R-:W-:Y:S02]  /*1b60*/  ULEA UR11, UR45, UR8, 0xa ;  /* 0x000000082d0b7291 */ /* 0x000fe4000f8e503f */
[----:B------:R-:W-:Y:S01]  /*1b70*/  ULEA UR10, UR45, UR9, 0xb ;  /* 0x000000092d0a7291 */ /* 0x000fe2000f8e583f */
[----:B------:R-:W-:Y:S01]  /*1b80*/  UMOV UR5, 0x40000040 ;  /* 0x4000004000057882 */ /* 0x000fe20000000000 */
[----:B------:R-:W-:-:S03]  /*1b90*/  UMOV UR7, 0x40000040 ;  /* 0x4000004000077882 */ /* 0x000fc60000000000 */
[----:B------:R-:W-:Y:S02]  /*1ba0*/  UMOV UR4, UR11 ;  /* 0x0000000b00047c82 */ /* 0x000fe40008000000 */
[----:B------:R-:W-:Y:S02]  /*1bb0*/  UMOV UR6, UR10 ;  /* 0x0000000a00067c82 */ /* 0x000fe40008000000 */
[----:B------:R-:W-:Y:S01]  /*1bc0*/  HGMMA.64x128x16.F32.BF16 R24, gdesc[UR4], RZ, !UPT, gsb0 ;  /* 0x01e00000041879f0 */ /* 0x000fe2000c0018ff */
[----:B------:R-:W-:Y:S02]  /*1bd0*/  UIADD3 UR4, UR11, 0x2, URZ ;  /* 0x000000020b047890 */ /* 0x000fe4000fffe03f */
[----:B------:R-:W-:Y:S01]  /*1be0*/  UIADD3 UR6, UR10, 0x2, URZ ;  /* 0x000000020a067890 */ /* 0x000fe2000fffe03f */
[----:B------:R-:W-:Y:S01]  /*1bf0*/  UMOV UR5, 0x40000040 ;  /* 0x4000004000057882 */ /* 0x000fe20000000000 */
[----:B------:R-:W-:Y:S01]  /*1c00*/  UMOV UR7, 0x40000040 ;  /* 0x4000004000077882 */ /* 0x000fe20000000000 */
[----:B------:R-:W-:-:S02]  /*1c10*/  WARPGROUP.DEPBAR.LE gsb0, 0x0 ;  /* 0x00008000000079c5 */ /* 0x000fc40000010000 */
[----:B------:R-:W-:-:S06]  /*1c20*/  WARPGROUP.ARRIVE ;  /* 0x00000000000079c5 */ /* 0x000fcc0000000000 */
[----:B------:R-:W-:Y:S01]  /*1c30*/  HGMMA.64x128x16.F32.BF16 R24, gdesc[UR4], R24, gsb0 ;  /* 0x01e00000041879f0 */ /* 0x000fe20008001818 */
[----:B------:R-:W-:Y:S02]  /*1c40*/  UIADD3 UR4, UR11, 0x4, URZ ;  /* 0x000000040b047890 */ /* 0x000fe4000fffe03f */
[----:B------:R-:W-:Y:S01]  /*1c50*/  UIADD3 UR6, UR10, 0x4, URZ ;  /* 0x000000040a067890 */ /* 0x000fe2000fffe03f */
[----:B------:R-:W-:Y:S01]  /*1c60*/  UMOV UR5, 0x40000040 ;  /* 0x4000004000057882 */ /* 0x000fe20000000000 */
[----:B------:R-:W-:Y:S01]  /*1c70*/  UMOV UR7, 0x40000040 ;  /* 0x4000004000077882 */ /* 0x000fe20000000000 */
[----:B------:R-:W-:Y:S02]  /*1c80*/  WARPGROUP.DEPBAR.LE gsb0, 0x0 ;  /* 0x00008000000079c5 */ /* 0x000fe40000010000 */
        /* <DEDUP_REMOVED lines=36> */
[----:B------:R-:W-:Y:S03]  /*1ed0*/  HGMMA.64x128x16.F32.BF16 R24, gdesc[UR4], R24, gsb0 ;  /* 0x01e00000041879f0 */ /* 0x000fe60008001818 */
[----:B------:R-:W-:Y:S02]  /*1ee0*/  WARPGROUP.DEPBAR.LE gsb0, 0x0 ;  /* 0x00008000000079c5 */ /* 0x000fe40000010000 */
[----:B------:R-:W-:Y:S05]  /*1ef0*/  @!P2 BRA `(.L_x_24) ;  /* 0x000000040088a947 */ /* 0x000fea0003800000 */
[----:B------:R-:W-:Y:S01]  /*1f00*/  UIADD3 UR10, UR45, 0x1, URZ ;  /* 0x000000012d0a7890 */ /* 0x000fe2000fffe03f */
[----:B01----:R-:W-:Y:S02]  /*1f10*/  IMAD.U32 R0, RZ, RZ, UR46 ;  /* 0x0000002eff007e24 */ /* 0x003fe4000f8e00ff */
[----:B------:R-:W-:Y:S01]  /*1f20*/  IMAD.U32 R3, RZ, RZ, UR45 ;  /* 0x0000002dff037e24 */ /* 0x000fe2000f8e00ff */
[----:B------:R-:W-:-:S04]  /*1f30*/  UISETP.NE.AND UP0, UPT, UR10, 0x4, UPT ;  /* 0x000000040a00788c */ /* 0x000fc8000bf05270 */
[----:B------:R-:W-:Y:S02]  /*1f40*/  USEL UR4, URZ, 0x1, UP0 ;  /* 0x000000013f047887 */ /* 0x000fe40008000000 */
[----:B------:R-:W-:Y:S02]  /*1f50*/  USEL UR10, UR10, URZ, UP0 ;  /* 0x0000003f0a0a7287 */ /* 0x000fe40008000000 */
[----:B------:R-:W-:-:S06]  /*1f60*/  ULOP3.LUT UR4, UR48, UR4, URZ, 0x3c, !UPT ;  /* 0x0000000430047292 */ /* 0x000fcc000f8e3c3f */
[----:B------:R-:W-:-:S07]  /*1f70*/  IMAD.U32 R6, RZ, RZ, UR4 ;  /* 0x00000004ff067e24 */ /* 0x000fce000f8e00ff */
.L_x_31:
[----:B------:R-:W-:Y:S05]  /*1f80*/  @!P0 BRA `(.L_x_25) ;  /* 0x0000000000048947 */ /* 0x000fea0003800000 */
[----:B------:R-:W-:Y:S01]  /*1f90*/  BPT.TRAP 0x1 ;  /* 0x000000040000795c */ /* 0x000fe20000300000 */
.L_x_25:
[----:B------:R-:W-:Y:S01]  /*1fa0*/  ULEA UR4, UR10, UR42, 0x3 ;  /* 0x0000002a0a047291 */ /* 0x000fe2000f8e183f */
[----:B------:R-:W-:-:S08]  /*1fb0*/  SHF.L.U32 R4, R6, 0x1f, RZ ;  /* 0x0000001f06047819 */ /* 0x000fd000000006ff */
[----:B------:R0:W1:Y:S01]  /*1fc0*/  SYNCS.PHASECHK.TRANS64.TRYWAIT P1, [UR4], R4 ;  /* 0x00000004ff0075a7 */ /* 0x0000620008020144 */
[----:B------:R-:W-:Y:S05]  /*1fd0*/  @!P0 BRA `(.L_x_26) ;  /* 0x0000000000048947 */ /* 0x000fea0003800000 */
[----:B------:R-:W-:Y:S01]  /*1fe0*/  BPT.TRAP 0x1 ;  /* 0x000000040000795c */ /* 0x000fe20000300000 */
.L_x_26:
[----:B-1----:R-:W-:Y:S05]  /*1ff0*/  @P1 BRA `(.L_x_27) ;  /* 0x0000000000081947 */ /* 0x002fea0003800000 */
[----:B------:R-:W1:Y:S02]  /*2000*/  SYNCS.PHASECHK.TRANS64.TRYWAIT P1, [UR4], R4 ;  /* 0x00000004ff0075a7 */ /* 0x000e640008020144 */
[----:B-1----:R-:W-:Y:S05]  /*2010*/  @!P1 BRA `(.L_x_28) ;  /* 0x0000006000549947 */ /* 0x002fea0003800000 */
.L_x_27:
[----:B------:R-:W-:Y:S01]  /*2020*/  ULEA UR12, UR10, UR8, 0xa ;  /* 0x000000080a0c7291 */ /* 0x000fe2000f8e503f */
[----:B------:R-:W-:Y:S01]  /*2030*/  WARPGROUP.ARRIVE ;  /* 0x00000000000079c5 */ /* 0x000fe20000000000 */
[----:B------:R-:W-:Y:S01]  /*2040*/  ULEA UR11, UR10, UR9, 0xb ;  /* 0x000000090a0b7291 */ /* 0x000fe2000f8e583f */
[----:B------:R-:W-:Y:S01]  /*2050*/  UMOV UR5, 0x40000040 ;  /* 0x4000004000057882 */ /* 0x000fe20000000000 */
[----:B------:R-:W-:-:S03]  /*2060*/  UMOV UR7, 0x40000040 ;  /* 0x4000004000077882 */ /* 0x000fc60000000000 */
[----:B------:R-:W-:Y:S02]  /*2070*/  UMOV UR4, UR12 ;  /* 0x0000000c00047c82 */ /* 0x000fe40008000000 */
[----:B------:R-:W-:Y:S02]  /*2080*/  UMOV UR6, UR11 ;  /* 0x0000000b00067c82 */ /* 0x000fe40008000000 */
[----:B------:R-:W-:Y:S01]  /*2090*/  HGMMA.64x128x16.F32.BF16 R24, gdesc[UR4], R24, gsb0 ;  /* 0x01e00000041879f0 */ /* 0x000fe20008001818 */
        /* <DEDUP_REMOVED lines=51> */
[----:B------:R-:W-:Y:S01]  /*23d0*/  BPT.TRAP 0x1 ;  /* 0x000000040000795c */ /* 0x000fe20000300000 */
.L_x_29:
[----:B------:R-:W-:Y:S01]  /*23e0*/  ISETP.NE.AND P1, PT, R23, RZ, PT ;  /* 0x000000ff1700720c */ /* 0x000fe20003f25270 */
[----:B------:R-:W-:-:S12]  /*23f0*/  UISETP.GT.U32.AND UP0, UPT, UR40, 0x1, UPT ;  /* 0x000000012800788c */ /* 0x000fd8000bf04070 */
[----:B01----:R-:W-:-:S05]  /*2400*/  @P1 LEA R4, R3, UR42, 0x3 ;  /* 0x0000002a03041c11 */ /* 0x003fca000f8e18ff */
[----:B------:R-:W-:-:S05]  /*2410*/  @P1 VIADD R5, R4, 0x20 ;  /* 0x0000002004051836 */ /* 0x000fca0000000000 */
[----:B------:R-:W-:-:S04]  /*2420*/  @P1 PRMT R5, R22, 0x654, R5 ;  /* 0x0000065416051816 */ /* 0x000fc80000000005 */
[----:B------:R0:W-:Y:S01]  /*2430*/  @P1 SYNCS.ARRIVE.TRANS64.RED.A1T0 RZ, [R5+URZ], RZ ;  /* 0x000000ff05ff19a7 */ /* 0x0001e2000810043f */
[----:B------:R-:W-:-:S13]  /*2440*/  PLOP3.LUT P1, PT, PT, PT, UP0, 0x80, 0x0 ;  /* 0x000000000000781c */ /* 0x000fda0003f2f008 */
[----:B0-----:R-:W-:Y:S05]  /*2450*/  @P1 BRA `(.L_x_30) ;  /* 0x0000000000041947 */ /* 0x001fea0003800000 */
[----:B------:R-:W-:Y:S01]  /*2460*/  BPT.TRAP 0x1 ;  /* 0x000000040000795c */ /* 0x000fe20000300000 */
.L_x_30:
[----:B------:R-:W-:Y:S01]  /*2470*/  UIADD3 UR10, UR10, 0x1, URZ ;  /* 0x000000010a0a7890 */ /* 0x000fe2000fffe03f */
[C---:B------:R-:W-:Y:S01]  /*2480*/  ISETP.GT.AND P2, PT, R0.reuse, 0x1, PT ;  /* 0x000000010000780c */ /* 0x040fe20003f44270 */
[----:B------:R-:W-:Y:S02]  /*2490*/  VIADD R3, R3, 0x1 ;  /* 0x0000000103037836 */ /* 0x000fe40000000000 */
[----:B------:R-:W-:Y:S01]  /*24a0*/  UISETP.NE.AND UP0, UPT, UR10, 0x4, UPT ;  /* 0x000000040a00788c */ /* 0x000fe2000bf05270 */
[----:B------:R-:W-:Y:S02]  /*24b0*/  VIADD R0, R0, 0xffffffff ;  /* 0xffffffff00007836 */ /* 0x000fe40000000000 */
[C---:B------:R-:W-:Y:S01]  /*24c0*/  ISETP.NE.AND P1, PT, R3.reuse, 0x4, PT ;  /* 0x000000040300780c */ /* 0x040fe20003f25270 */
[----:B------:R-:W-:Y:S02]  /*24d0*/  USEL UR4, URZ, 0x1, UP0 ;  /* 0x000000013f047887 */ /* 0x000fe40008000000 */
[----:B------:R-:W-:Y:S01]  /*24e0*/  USEL UR10, UR10, URZ, UP0 ;  /* 0x0000003f0a0a7287 */ /* 0x000fe20008000000 */
[----:B------:R-:W-:-:S03]  /*24f0*/  SEL R3, R3, RZ, P1 ;  /* 0x000000ff03037207 */ /* 0x000fc60000800000 */
[----:B------:R-:W-:Y:S01]  /*2500*/  LOP3.LUT R6, R6, UR4, RZ, 0x3c, !PT ;  /* 0x0000000406067c12 */ /* 0x000fe2000f8e3cff */
[----:B------:R-:W-:Y:S07]  /*2510*/  @P2 BRA `(.L_x_31) ;  /* 0xfffffff800982947 */ /* 0x000fee000383ffff */
.L_x_24:
[----:B01----:R-:W0:Y:S01]  /*2520*/  LDC R0, c[0x0][0x28c] ;  /* 0x0000a300ff007b82 */ /* 0x003e220000000800 */
[----:B------:R1:W-:Y:S01]  /*2530*/  SYNCS.ARRIVE.TRANS64.A1T0 RZ, [R101+UR50], RZ ;  /* 0x000000ff65ff79a7 */ /* 0x0003e20008100032 */
[----:B0-----:R-:W-:-:S13]  /*2540*/  ISETP.GE.AND P1, PT, R0, 0x1, PT ;  /* 0x000000010000780c */ /* 0x001fda0003f26270 */
[----:B-1----:R-:W-:Y:S05]  /*2550*/  @!P1 BRA `(.L_x_32) ;  /* 0x0000000000409947 */ /* 0x002fea0003800000 */
[----:B------:R-:W-:Y:S05]  /*2560*/  @!P0 BRA `(.L_x_33) ;  /* 0x0000000000048947 */ /* 0x000fea0003800000 */
[----:B------:R-:W-:Y:S01]  /*2570*/  BPT.TRAP 0x1 ;  /* 0x000000040000795c */ /* 0x000fe20000300000 */
.L_x_33:
[----:B------:R-:W-:Y:S01]  /*2580*/  ISETP.NE.AND P0, PT, R23, RZ, PT ;  /* 0x000000ff1700720c */ /* 0x000fe20003f05270 */
[----:B------:R-:W-:-:S12]  /*2590*/  IMAD.U32 R3, RZ, RZ, UR42 ;  /* 0x0000002aff037e24 */ /* 0x000fd8000f8e00ff */
[----:B------:R-:W-:-:S05]  /*25a0*/  VOTEU.ANY UP0, P0 ;  /* 0x00000000003f7886 */ /* 0x000fca0000000100 */
[----:B------:R-:W-:Y:S02]  /*25b0*/  @UP0 UIADD3 UR4, UR46, UR45, URZ ;  /* 0x0000002d2e040290 */ /* 0x000fe4000fffe03f */
[----:B------:R-:W-:-:S04]  /*25c0*/  UISETP.GT.U32.AND UP0, UPT, UR40, 0x1, UPT ;  /* 0x000000012800788c */ /* 0x000fc8000bf04070 */
[----:B------:R-:W-:-:S04]  /*25d0*/  IMAD.U32 R0, RZ, RZ, UR4 ;  /* 0x00000004ff007e24 */ /* 0x000fc8000f8e00ff */
[----:B------:R-:W-:-:S05]  /*25e0*/  @P0 IMAD.SHL.U32 R0, R0, 0x8, RZ ;  /* 0x0000000800000824 */ /* 0x000fca00078e00ff */
[----:B------:R-:W-:-:S04]  /*25f0*/  @P0 LOP3.LUT R0, R0, 0x18, RZ, 0xc0, !PT ;  /* 0x0000001800000812 */ /* 0x000fc800078ec0ff */
[----:B------:R-:W-:-:S04]  /*2600*/  @P0 IADD3 R3, R3, 0x20, R0 ;  /* 0x0000002003030810 */ /* 0x000fc80007ffe000 */
[----:B------:R-:W-:-:S04]  /*2610*/  @P0 PRMT R3, R22, 0x654, R3 ;  /* 0x0000065416030816 */ /* 0x000fc80000000003 */
[----:B------:R0:W-:Y:S01]  /*2620*/  @P0 SYNCS.ARRIVE.TRANS64.RED.A1T0 RZ, [R3+URZ], RZ ;  /* 0x000000ff03ff09a7 */ /* 0x0001e2000810043f */
[----:B------:R-:W-:-:S13]  /*2630*/  PLOP3.LUT P0, PT, PT, PT, UP0, 0x80, 0x0 ;  /* 0x000000000000781c */ /* 0x000fda0003f0f008 */
[----:B0-----:R-:W-:Y:S05]  /*2640*/  @P0 BRA `(.L_x_32) ;  /* 0x0000000000040947 */ /* 0x001fea0003800000 */
[----:B------:R-:W-:Y:S01]  /*2650*/  BPT.TRAP 0x1 ;  /* 0x000000040000795c */ /* 0x000fe20000300000 */
.L_x_32:
[----:B------:R-:W-:Y:S02]  /*2660*/  SHF.L.U32 R0, R100, 0x1f, RZ ;  /* 0x0000001f64007819 */ /* 0x000fe400000006ff */
[----:B------:R-:W-:Y:S02]  /*2670*/  SHF.R.S32.HI R9, RZ, 0x1f, R19 ;  /* 0x0000001fff097819 */ /* 0x000fe40000011413 */
[----:B------:R-:W0:Y:S02]  /*2680*/  SYNCS.PHASECHK.TRANS64.TRYWAIT P0, [R97+URZ+0x8], R0 ;  /* 0x00000800610075a7 */ /* 0x000e24000800017f */
[----:B0-----:R-:W-:Y:S05]  /*2690*/  @!P0 BRA `(.L_x_34) ;  /* 0x0000005800cc8947 */ /* 0x001fea0003800000 */
.L_x_188:
[----:B------:R-:W-:Y:S01]  /*26a0*/  ULDC.64 UR4, c[0x0][0x5d0] ;  /* 0x0001740000047ab9 */ /* 0x000fe20000000a00 */
[----:B------:R-:W-:Y:S01]  /*26b0*/  ULDC UR6, c[0x0][0x284] ;  /* 0x0000a10000067ab9 */ /* 0x000fe20000000800 */
[----:B0-----:R-:W-:Y:S02]  /*26c0*/  IMAD R0, R9, UR4, RZ ;  /* 0x0000000409007c24 */ /* 0x001fe4000f8e02ff */
[----:B------:R-:W-:Y:S02]  /*26d0*/  IMAD.SHL.U32 R10, R2, 0x80, RZ ;  /* 0x00000080020a7824 */ /* 0x000fe400078e00ff */
[C---:B------:R-:W-:Y:S02]  /*26e0*/  IMAD R5, R19.reuse, UR5, R0 ;  /* 0x0000000513057c24 */ /* 0x040fe4000f8e0200 */
[----:B------:R-:W-:Y:S01]  /*26f0*/  IMAD.SHL.U32 R0, R18, 0x40, RZ ;  /* 0x0000004012007824 */ /* 0x000fe200078e00ff */
[----:B------:R-:W-:Y:S01]  /*2700*/  SHF.R.S32.HI R11, RZ, 0x1f, R10 ;  /* 0x0000001fff0b7819 */ /* 0x000fe2000001140a */
[----:B------:R-:W-:Y:S01]  /*2710*/  IMAD.WIDE.U32 R2, R19, UR4, R92 ;  /* 0x0000000413027c25 */ /* 0x000fe2000f8e005c */
[----:B------:R-:W-:-:S02]  /*2720*/  ULDC.64 UR4, c[0x0][0x5c8] ;  /* 0x0001720000047ab9 */ /* 0x000fc40000000a00 */
[----:B------:R-:W-:Y:S01]  /*2730*/  ISETP.GE.AND P0, PT, R0, UR6, PT ;  /* 0x0000000600007c0c */ /* 0x000fe2000bf06270 */
[----:B------:R-:W-:Y:S01]  /*2740*/  ULDC UR6, c[0x0][0x288] ;  /* 0x0000a20000067ab9 */ /* 0x000fe20000000800 */
[----:B------:R-:W-:Y:S01]  /*2750*/  IADD3 R2, P1, R10, R2, RZ ;  /* 0x000000020a027210 */ /* 0x000fe20007f3e0ff */
[----:B------:R-:W-:Y:S01]  /*2760*/  IMAD.WIDE R20, R18, 0x40, R90 ;  /* 0x0000004012147825 */ /* 0x000fe200078e025a */
[----:B------:R-:W-:Y:S02]  /*2770*/  ISETP.GE.OR P0, PT, R10, UR6, P0 ;  /* 0x000000060a007c0c */ /* 0x000fe40008706670 */
[----:B------:R-:W-:Y:S01]  /*2780*/  IADD3.X R3, R11, R3, R5, P1, !PT ;  /* 0x000000030b037210 */ /* 0x000fe20000ffe405 */
[----:B------:R-:W-:-:S04]  /*2790*/  IMAD R7, R21, UR4, RZ ;  /* 0x0000000415077c24 */ /* 0x000fc8000f8e02ff */
[C---:B------:R-:W-:Y:S02]  /*27a0*/  IMAD R7, R20.reuse, UR5, R7 ;  /* 0x0000000514077c24 */ /* 0x040fe4000f8e0207 */
[----:B------:R-:W-:-:S04]  /*27b0*/  IMAD.WIDE.U32 R102, R20, UR4, R2 ;  /* 0x0000000414667c25 */ /* 0x000fc8000f8e0002 */
[----:B------:R-:W-:Y:S05]  /*27c0*/  @P0 BRA `(.L_x_35) ;  /* 0x0000003c00e00947 */ /* 0x000fea0003800000 */
[----:B-----5:R-:W-:Y:S01]  /*27d0*/  FSETP.NEU.AND P1, PT, R89, RZ, PT ;  /* 0x000000ff5900720b */ /* 0x020fe20003f2d000 */
[----:B------:R-:W-:Y:S01]  /*27e0*/  IMAD.IADD R14, R96, 0x1, -R10 ;  /* 0x00000001600e7824 */ /* 0x000fe200078e0a0a */
[----:B------:R-:W-:Y:S01]  /*27f0*/  BSSY B0, `(.L_x_35) ;  /* 0x00003f5000007945 */ /* 0x000fe20003800000 */
[----:B------:R-:W-:Y:S02]  /*2800*/  IMAD.IADD R0, R99, 0x1, -R0 ;  /* 0x0000000163007824 */ /* 0x000fe400078e0a00 */
[----:B------:R-:W-:Y:S01]  /*2810*/  IMAD.IADD R7, R103, 0x1, R7 ;  /* 0x0000000167077824 */ /* 0x000fe200078e0207 */
[----:B------:R-:W-:-:S04]  /*2820*/  ISETP.GT.AND P0, PT, R14, RZ, PT ;  /* 0x000000ff0e00720c */ /* 0x000fc80003f04270 */
[----:B------:R-:W-:-:S03]  /*2830*/  ISETP.GT.AND P2, PT, R0, RZ, P0 ;  /* 0x000000ff0000720c */ /* 0x000fc60000744270 */
[----:B------:R-:W-:Y:S10]  /*2840*/  @!P1 BRA `(.L_x_36) ;  /* 0x0000002c00249947 */ /* 0x000ff40003800000 */
[----:B------:R-:W0:Y:S01]  /*2850*/  LDC.64 R104, c[0x0][0x5b8] ;  /* 0x00016e00ff687b82 */ /* 0x000e220000000a00 */
[----:B------:R-:W-:-:S07]  /*2860*/  ULDC.64 UR4, c[0x0][0x5c0] ;  /* 0x0001700000047ab9 */ /* 0x000fce0000000a00 */
[----:B------:R-:W1:Y:S08]  /*2870*/  LDC.64 R106, c[0x0][0x5b0] ;  /* 0x00016c00ff6a7b82 */ /* 0x000e700000000a00 */
[----:B------:R-:W2:Y:S01]  /*2880*/  LDC.64 R108, c[0x0][0x5a8] ;  /* 0x00016a00ff6c7b82 */ /* 0x000ea20000000a00 */
[-C--:B0-----:R-:W-:Y:S02]  /*2890*/  IMAD R4, R9, R104.reuse, RZ ;  /* 0x0000006809047224 */ /* 0x081fe400078e02ff */
[----:B------:R-:W-:-:S04]  /*28a0*/  IMAD.WIDE.U32 R2, R19, R104, R92 ;  /* 0x0000006813027225 */ /* 0x000fc800078e005c */
[----:B------:R-:W-:Y:S01]  /*28b0*/  IMAD R103, R19, R105, R4 ;  /* 0x0000006913677224 */ /* 0x000fe200078e0204 */
[----:B------:R-:W-:Y:S01]  /*28c0*/  IADD3 R4, P1, R10, R2, RZ ;  /* 0x000000020a047210 */ /* 0x000fe20007f3e0ff */
[----:B-1----:R-:W-:-:S03]  /*28d0*/  IMAD R2, R21, R106, RZ ;  /* 0x0000006a15027224 */ /* 0x002fc600078e02ff */
[----:B------:R-:W-:Y:S01]  /*28e0*/  IADD3.X R5, R11, R3, R103, P1, !PT ;  /* 0x000000030b057210 */ /* 0x000fe20000ffe467 */
[C---:B------:R-:W-:Y:S02]  /*28f0*/  IMAD R105, R20.reuse, R107, R2 ;  /* 0x0000006b14697224 */ /* 0x040fe400078e0202 */
[----:B------:R-:W-:-:S04]  /*2900*/  IMAD.WIDE.U32 R2, R20, R106, R4 ;  /* 0x0000006a14027225 */ /* 0x000fc800078e0004 */
[----:B------:R-:W-:Y:S01]  /*2910*/  IMAD.IADD R3, R3, 0x1, R105 ;  /* 0x0000000103037824 */ /* 0x000fe200078e0269 */
[----:B--2---:R-:W-:-:S04]  /*2920*/  LEA R8, P1, R2, R108, 0x1 ;  /* 0x0000006c02087211 */ /* 0x004fc800078208ff */
[----:B------:R-:W-:-:S05]  /*2930*/  LEA.HI.X R9, R2, R109, R3, 0x1, P1 ;  /* 0x0000006d02097211 */ /* 0x000fca00008f0c03 */
[----:B------:R-:W2:Y:S01]  /*2940*/  @P2 LDG.E.LTC128B.U16 R15, desc[UR54][R8.64] ;  /* 0x00000036080f2981 */ /* 0x000ea2000c1e1520 */
[----:B------:R-:W-:Y:S01]  /*2950*/  IMAD.WIDE.U32 R2, R20, R106, R10 ;  /* 0x0000006a14027225 */ /* 0x000fe200078e000a */
[----:B------:R-:W-:Y:S02]  /*2960*/  BSSY B1, `(.L_x_37) ;  /* 0x0000015000017945 */ /* 0x000fe40003800000 */
[----:B------:R-:W-:-:S04]  /*2970*/  IADD3 R12, P1, R92, R2, RZ ;  /* 0x000000025c0c7210 */ /* 0x000fc80007f3e0ff */
[----:B------:R-:W-:Y:S02]  /*2980*/  IADD3.X R13, R93, R105, R3, P1, !PT ;  /* 0x000000695d0d7210 */ /* 0x000fe40000ffe403 */
[----:B------:R-:W-:Y:S01]  /*2990*/  LEA R6, P1, R102, UR4, 0x1 ;  /* 0x0000000466067c11 */ /* 0x000fe2000f8208ff */
[----:B------:R-:W-:-:S03]  /*29a0*/  IMAD.WIDE.U32 R12, R19, R104, R12 ;  /* 0x00000068130c7225 */ /* 0x000fc600078e000c */
[----:B------:R-:W-:Y:S02]  /*29b0*/  LEA.HI.X R7, R102, UR5, R7, 0x1, P1 ;  /* 0x0000000566077c11 */ /* 0x000fe400088f0c07 */
[----:B------:R-:W-:-:S04]  /*29c0*/  ISETP.GT.AND P1, PT, R14, 0x1, PT ;  /* 0x000000010e00780c */ /* 0x000fc80003f24270 */
[----:B------:R-:W-:Y:S01]  /*29d0*/  ISETP.GT.AND P3, PT, R0, RZ, P1 ;  /* 0x000000ff0000720c */ /* 0x000fe20000f64270 */
[----:B--2---:R-:W-:-:S04]  /*29e0*/  IMAD.U32 R2, R15, 0x10000, RZ ;  /* 0x000100000f027824 */ /* 0x004fc800078e00ff */
[----:B------:R-:W-:Y:S01]  /*29f0*/  FMUL R3, R2, R89 ;  /* 0x0000005902037220 */ /* 0x000fe20000400000 */
[----:B------:R-:W-:-:S03]  /*2a00*/  LEA R2, P4, R12, R108, 0x1 ;  /* 0x0000006c0c027211 */ /* 0x000fc600078808ff */
[----:B------:R-:W-:-:S05]  /*2a10*/  FFMA R3, R24, R88, R3 ;  /* 0x0000005818037223 */ /* 0x000fca0000000003 */
[----:B------:R-:W-:Y:S01]  /*2a20*/  F2FP.BF16.F32.PACK_AB R8, RZ, R3 ;  /* 0x00000003ff08723e */ /* 0x000fe200000010ff */
[----:B------:R-:W-:-:S03]  /*2a30*/  IMAD.IADD R3, R103, 0x1, R13 ;  /* 0x0000000167037824 */ /* 0x000fc600078e020d */
[----:B------:R-:W-:Y:S01]  /*2a40*/  PRMT R9, R8, 0x7610, R9 ;  /* 0x0000761008097816 */ /* 0x000fe20000000009 */
[----:B------:R-:W-:Y:S01]  /*2a50*/  IMAD.SHL.U32 R8, R106, 0x8, RZ ;  /* 0x000000086a087824 */ /* 0x000fe200078e00ff */
[----:B------:R-:W-:-:S03]  /*2a60*/  LEA.HI.X R3, R12, R109, R3, 0x1, P4 ;  /* 0x0000006d0c037211 */ /* 0x000fc600020f0c03 */
[----:B------:R0:W-:Y:S02]  /*2a70*/  @P2 STG.E.U16 desc[UR54][R6.64], R9 ;  /* 0x0000000906002986 */ /* 0x0001e4000c101536 */
[----:B0-----:R-:W-:Y:S01]  /*2a80*/  SHF.L.U64.HI R9, R106, 0x3, R107 ;  /* 0x000000036a097819 */ /* 0x001fe2000001026b */
[----:B------:R-:W-:Y:S06]  /*2a90*/  @!P3 BRA `(.L_x_38) ;  /* 0x000000000004b947 */ /* 0x000fec0003800000 */
[----:B------:R0:W5:Y:S02]  /*2aa0*/  LDG.E.LTC128B.U16 R15, desc[UR54][R2.64+0x2] ;  /* 0x00000236020f7981 */ /* 0x000164000c1e1520 */
.L_x_38:
[----:B------:R-:W-:Y:S05]  /*2ab0*/  BSYNC B1 ;  /* 0x0000000000017941 */ /* 0x000fea0003800000 */
.L_x_37:
[----:B------:R-:W-:Y:S01]  /*2ac0*/  IMAD.WIDE.U32 R8, R20, R106, R8 ;  /* 0x0000006a14087225 */ /* 0x000fe200078e0008 */
[----:B------:R-:W-:-:S03]  /*2ad0*/  ISETP.GT.AND P0, PT, R0, 0x8, P0 ;  /* 0x000000080000780c */ /* 0x000fc60000704270 */
[----:B-----5:R-:W-:Y:S01]  /*2ae0*/  IMAD.U32 R12, R15, 0x10000, RZ ;  /* 0x000100000f0c7824 */ /* 0x020fe200078e00ff */
[----:B------:R-:W-:Y:S01]  /*2af0*/  IADD3 R4, P2, R4, R8, RZ ;  /* 0x0000000804047210 */ /* 0x000fe20007f5e0ff */
[----:B------:R-:W-:Y:S02]  /*2b00*/  IMAD.IADD R105, R105, 0x1, R9 ;  /* 0x0000000169697824 */ /* 0x000fe400078e0209 */
[----:B------:R-:W-:Y:S02]  /*2b10*/  FMUL R12, R12, R89 ;  /* 0x000000590c0c7220 */ /* 0x000fe40000400000 */
[----:B------:R-:W-:Y:S02]  /*2b20*/  IMAD.X R5, R105, 0x1, R5, P2 ;  /* 0x0000000169057824 */ /* 0x000fe400010e0605 */
[----:B------:R-:W-:Y:S01]  /*2b30*/  FFMA R25, R25, R88, R12 ;  /* 0x0000005819197223 */ /* 0x000fe2000000000c */
[----:B------:R-:W-:-:S04]  /*2b40*/  LEA R12, P2, R4, R108, 0x1 ;  /* 0x0000006c040c7211 */ /* 0x000fc800078408ff */
[----:B------:R-:W-:Y:S01]  /*2b50*/  LEA.HI.X R13, R4, R109, R5, 0x1, P2 ;  /* 0x0000006d040d7211 */ /* 0x000fe200010f0c05 */
[----:B------:R-:W-:Y:S01]  /*2b60*/  @P3 IMAD.MOV.U32 R4, RZ, RZ, R6 ;  /* 0x000000ffff043224 */ /* 0x000fe200078e0006 */
[----:B------:R-:W-:Y:S01]  /*2b70*/  F2FP.BF16.F32.PACK_AB R25, RZ, R25 ;  /* 0x00000019ff19723e */ /* 0x000fe200000010ff */
[----:B------:R-:W-:-:S05]  /*2b80*/  @P3 IMAD.MOV.U32 R5, RZ, RZ, R7 ;  /* 0x000000ffff053224 */ /* 0x000fca00078e0007 */
[----:B------:R1:W-:Y:S04]  /*2b90*/  @P3 STG.E.U16 desc[UR54][R4.64+0x2], R25 ;  /* 0x0000021904003986 */ /* 0x0003e8000c101536 */
[----:B------:R-:W2:Y:S01]  /*2ba0*/  @P0 LDG.E.LTC128B.U16 R15, desc[UR54][R12.64] ;  /* 0x000000360c0f0981 */ /* 0x000ea2000c1e1520 */
[----:B------:R-:W-:Y:S01]  /*2bb0*/  IADD3 R10, P2, P3, R92, R8, R10 ;  /* 0x000000085c0a7210 */ /* 0x000fe20007b5e00a */
[----:B------:R-:W-:Y:S01]  /*2bc0*/  BSSY B1, `(.L_x_39) ;  /* 0x0000011000017945 */ /* 0x000fe20003800000 */
[----:B------:R-:W-:Y:S02]  /*2bd0*/  ISETP.GT.AND P1, PT, R0, 0x8, P1 ;  /* 0x000000080000780c */ /* 0x000fe40000f24270 */
[----:B------:R-:W-:-:S03]  /*2be0*/  IADD3.X R11, R93, R105, R11, P2, P3 ;  /* 0x000000695d0b7210 */ /* 0x000fc600017e640b */
[----:B------:R-:W-:Y:S01]  /*2bf0*/  IMAD.WIDE.U32 R10, R19, R104, R10 ;  /* 0x00000068130a7225 */ /* 0x000fe200078e000a */
[----:B------:R-:W-:-:S03]  /*2c00*/  SHF.L.U64.HI R19, R95, 0x1, R94 ;  /* 0x000000015f137819 */ /* 0x000fc6000001025e */
[----:B------:R-:W-:Y:S01]  /*2c10*/  IMAD.IADD R11, R103, 0x1, R11 ;  /* 0x00000001670b7824 */ /* 0x000fe200078e020b */
[----:B-1----:R-:W-:-:S04]  /*2c20*/  LEA R4, P3, R10, R108, 0x1 ;  /* 0x0000006c0a047211 */ /* 0x002fc800078608ff */
[----:B------:R-:W-:Y:S01]  /*2c30*/  LEA.HI.X R5, R10, R109, R11, 0x1, P3 ;  /* 0x0000006d0a057211 */ /* 0x000fe200018f0c0b */
[----:B--2---:R-:W-:-:S04]  /*2c40*/  IMAD.U32 R8, R15, 0x10000, RZ ;  /* 0x000100000f087824 */ /* 0x004fc800078e00ff */
[----:B------:R-:W-:Y:S01]  /*2c50*/  FMUL R9, R8, R89 ;  /* 0x0000005908097220 */ /* 0x000fe20000400000 */
[----:B------:R-:W-:-:S03]  /*2c60*/  LEA R8, P2, R95, R6, 0x1 ;  /* 0x000000065f087211 */ /* 0x000fc600078408ff */
[----:B------:R-:W-:-:S05]  /*2c70*/  FFMA R9, R26, R88, R9 ;  /* 0x000000581a097223 */ /* 0x000fca0000000009 */
[----:B------:R-:W-:Y:S01]  /*2c80*/  F2FP.BF16.F32.PACK_AB R12, RZ, R9 ;  /* 0x00000009ff0c723e */ /* 0x000fe200000010ff */
[----:B------:R-:W-:-:S05]  /*2c90*/  IMAD.X R9, R19, 0x1, R7, P2 ;  /* 0x0000000113097824 */ /* 0x000fca00010e0607 */
[----:B------:R1:W-:Y:S01]  /*2ca0*/  @P0 STG.E.U16 desc[UR54][R8.64], R12 ;  /* 0x0000000c08000986 */ /* 0x0003e2000c101536 */
[----:B------:R-:W-:Y:S05]  /*2cb0*/  @!P1 BRA `(.L_x_40) ;  /* 0x0000000000049947 */ /* 0x000fea0003800000 */
[----:B------:R2:W5:Y:S02]  /*2cc0*/  LDG.E.LTC128B.U16 R15, desc[UR54][R4.64+0x2] ;  /* 0x00000236040f7981 */ /* 0x000564000c1e1520 */
.L_x_40:
[----:B------:R-:W-:Y:S05]  /*2cd0*/  BSYNC B1 ;  /* 0x0000000000017941 */ /* 0x000fea0003800000 */
.L_x_39:
[----:B-----5:R-:W-:Y:S01]  /*2ce0*/  IMAD.U32 R10, R15, 0x10000, RZ ;  /* 0x000100000f0a7824 */ /* 0x020fe200078e00ff */
[----:B------:R-:W-:Y:S01]  /*2cf0*/  ISETP.GT.AND P0, PT, R14, 0x8, PT ;  /* 0x000000080e00780c */ /* 0x000fe20003f04270 */
[----:B------:R-:W-:Y:S02]  /*2d00*/  BSSY B1, `(.L_x_41) ;  /* 0x0000008000017945 */ /* 0x000fe40003800000 */
[----:B------:R-:W-:Y:S01]  /*2d10*/  FMUL R10, R10, R89 ;  /* 0x000000590a0a7220 */ /* 0x000fe20000400000 */
[----:B------:R-:W-:-:S03]  /*2d20*/  ISETP.GT.AND P2, PT, R0, RZ, P0 ;  /* 0x000000ff0000720c */ /* 0x000fc60000744270 */
[----:B------:R-:W-:-:S05]  /*2d30*/  FFMA R10, R27, R88, R10 ;  /* 0x000000581b0a7223 */ /* 0x000fca000000000a */
[----:B------:R-:W-:-:S05]  /*2d40*/  F2FP.BF16.F32.PACK_AB R10, RZ, R10 ;  /* 0x0000000aff0a723e */ /* 0x000fca00000010ff */
[----:B------:R3:W-:Y:S01]  /*2d50*/  @P1 STG.E.U16 desc[UR54][R8.64+0x2], R10 ;  /* 0x0000020a08001986 */ /* 0x0007e2000c101536 */
[----:B------:R-:W-:Y:S05]  /*2d60*/  @!P2 BRA `(.L_x_42) ;  /* 0x000000000004a947 */ /* 0x000fea0003800000 */
[----:B------:R4:W5:Y:S02]  /*2d70*/  LDG.E.LTC128B.U16 R15, desc[UR54][R2.64+0x10] ;  /* 0x00001036020f7981 */ /* 0x000964000c1e1520 */
.L_x_42:
[----:B------:R-:W-:Y:S05]  /*2d80*/  BSYNC B1 ;  /* 0x0000000000017941 */ /* 0x000fea0003800000 */
.L_x_41:
[----:B---3-5:R-:W-:Y:S01]  /*2d90*/  IMAD.U32 R10, R15, 0x10000, RZ ;  /* 0x000100000f0a7824 */ /* 0x028fe200078e00ff */
        /* <DEDUP_REMOVED lines=9> */
.L_x_44:
[----:B------:R-:W-:Y:S05]  /*2e30*/  BSYNC B1 ;  /* 0x0000000000017941 */ /* 0x000fea0003800000 */
.L_x_43:
[----:B-----5:R-:W-:Y:S01]  /*2e40*/  IMAD.U32 R10, R15, 0x10000, RZ ;  /* 0x000100000f0a7824 */ /* 0x020fe200078e00ff */
[----:B------:R-:W-:Y:S01]  /*2e50*/  ISETP.GT.AND P0, PT, R0, 0x8, P0 ;  /* 0x000000080000780c */ /* 0x000fe20000704270 */
[----:B------:R-:W-:Y:S02]  /*2e60*/  BSSY B1, `(.L_x_45) ;  /* 0x0000007000017945 */ /* 0x000fe40003800000 */
[----:B------:R-:W-:-:S04]  /*2e70*/  FMUL R10, R10, R89 ;  /* 0x000000590a0a7220 */ /* 0x000fc80000400000 */
[----:B------:R-:W-:-:S05]  /*2e80*/  FFMA R10, R29, R88, R10 ;  /* 0x000000581d0a7223 */ /* 0x000fca000000000a */
[----:B------:R-:W-:-:S05]  /*2e90*/  F2FP.BF16.F32.PACK_AB R10, RZ, R10 ;  /* 0x0000000aff0a723e */ /* 0x000fca00000010ff */
[----:B------:R0:W-:Y:S01]  /*2ea0*/  @P3 STG.E.U16 desc[UR54][R6.64+0x12], R10 ;  /* 0x0000120a06003986 */ /* 0x0001e2000c101536 */
[----:B------:R-:W-:Y:S05]  /*2eb0*/  @!P0 BRA `(.L_x_46) ;  /* 0x0000000000048947 */ /* 0x000fea0003800000 */
[----:B------:R0:W5:Y:S02]  /*2ec0*/  LDG.E.LTC128B.U16 R15, desc[UR54][R4.64+0x10] ;  /* 0x00001036040f7981 */ /* 0x000164000c1e1520 */
.L_x_46:
[----:B------:R-:W-:Y:S05]  /*2ed0*/  BSYNC B1 ;  /* 0x0000000000017941 */ /* 0x000fea0003800000 */
.L_x_45:
[----:B0----5:R-:W-:Y:S01]  /*2ee0*/  IMAD.U32 R10, R15, 0x10000, RZ ;  /* 0x000100000f0a7824 */ /* 0x021fe200078e00ff */
[----:B------:R-:W-:Y:S01]  /*2ef0*/  ISETP.GT.AND P1, PT, R0, 0x8, P1 ;  /* 0x000000080000780c */ /* 0x000fe20000f24270 */
[----:B------:R-:W-:Y:S02]  /*2f00*/  BSSY B1, `(.L_x_47) ;  /* 0x0000007000017945 */ /* 0x000fe40003800000 */
[----:B---3--:R-:W-:-:S04]  /*2f10*/  FMUL R11, R10, R89 ;  /* 0x000000590a0b7220 */ /* 0x008fc80000400000 */
[----:B------:R-:W-:-:S05]  /*2f20*/  FFMA R11, R30, R88, R11 ;  /* 0x000000581e0b7223 */ /* 0x000fca000000000b */
[----:B------:R-:W-:-:S05]  /*2f30*/  F2FP.BF16.F32.PACK_AB R11, RZ, R11 ;  /* 0x0000000bff0b723e */ /* 0x000fca00000010ff */
[----:B------:R0:W-:Y:S01]  /*2f40*/  @P0 STG.E.U16 desc[UR54][R8.64+0x10], R11 ;  /* 0x0000100b08000986 */ /* 0x0001e2000c101536 */
[----:B------:R-:W-:Y:S05]  /*2f50*/  @!P1 BRA `(.L_x_48) ;  /* 0x0000000000049947 */ /* 0x000fea0003800000 */
[----:B------:R3:W5:Y:S02]  /*2f60*/  LDG.E.LTC128B.U16 R15, desc[UR54][R4.64+0x12] ;  /* 0x00001236040f7981 */ /* 0x000764000c1e1520 */
.L_x_48:
[----:B------:R-:W-:Y:S05]  /*2f70*/  BSYNC B1 ;  /* 0x0000000000017941 */ /* 0x000fea0003800000 */
.L_x_47:
        /* <DEDUP_REMOVED lines=10> */
.L_x_50:
[----:B------:R-:W-:Y:S05]  /*3020*/  BSYNC B1 ;  /* 0x0000000000017941 */ /* 0x000fea0003800000 */
.L_x_49:
[----:B0----5:R-:W-:Y:S01]  /*3030*/  IMAD.U32 R10, R15, 0x10000, RZ ;  /* 0x000100000f0a7824 */ /* 0x021fe200078e00ff */
        /* <DEDUP_REMOVED lines=9> */
.L_x_52:
[----:B------:R-:W-:Y:S05]  /*30d0*/  BSYNC B1 ;  /* 0x0000000000017941 */ /* 0x000fea0003800000 */
.L_x_51:
        /* <DEDUP_REMOVED lines=9> */
.L_x_54:
[----:B------:R-:W-:Y:S05]  /*3170*/  BSYNC B1 ;  /* 0x0000000000017941 */ /* 0x000fea0003800000 */
.L_x_53:
[----:B0----5:R-:W-:Y:S01]  /*3180*/  IMAD.U32 R10, R15, 0x10000, RZ ;  /* 0x000100000f0a7824 */ /* 0x021fe200078e00ff */
        /* <DEDUP_REMOVED lines=8> */
.L_x_56:
[----:B------:R-:W-:Y:S05]  /*3210*/  BSYNC B1 ;  /* 0x0000000000017941 */ /* 0x000fea0003800000 */
.L_x_55:
        /* <DEDUP_REMOVED lines=10> */
.L_x_58:
[----:B------:R-:W-:Y:S05]  /*32c0*/  BSYNC B1 ;  /* 0x0000000000017941 */ /* 0x000fea0003800000 */
.L_x_57:
        /* <DEDUP_REMOVED lines=10> */
.L_x_60:
[----:B------:R-:W-:Y:S05]  /*3370*/  BSYNC B1 ;  /* 0x0000000000017941 */ /* 0x000fea0003800000 */
.L_x_59:
        /* <DEDUP_REMOVED lines=9> */
.L_x_62:
[----:B------:R-:W-:Y:S05]  /*3410*/  BSYNC B1 ;  /* 0x0000000000017941 */ /* 0x000fea0003800000 */
.L_x_61:
        /* <DEDUP_REMOVED lines=9> */
.L_x_64:
[----:B------:R-:W-:Y:S05]  /*34b0*/  BSYNC B1 ;  /* 0x0000000000017941 */ /* 0x000fea0003800000 */
.L_x_63:
        /* <DEDUP_REMOVED lines=10> */
.L_x_66:
[----:B------:R-:W-:Y:S05]  /*3560*/  BSYNC B1 ;  /* 0x0000000000017941 */ /* 0x000fea0003800000 */
.L_x_65:
        /* <DEDUP_REMOVED lines=10> */
.L_x_68:
[----:B------:R-:W-:Y:S05]  /*3610*/  BSYNC B1 ;  /* 0x0000000000017941 */ /* 0x000fea0003800000 */
.L_x_67:
        /* <DEDUP_REMOVED lines=9> */
.L_x_70:
[----:B------:R-:W-:Y:S05]  /*36b0*/  BSYNC B1 ;  /* 0x0000000000017941 */ /* 0x000fea0003800000 */
.L_x_69:
        /* <DEDUP_REMOVED lines=9> */
.L_x_72:
[----:B------:R-:W-:Y:S05]  /*3750*/  BSYNC B1 ;  /* 0x0000000000017941 */ /* 0x000fea0003800000 */
.L_x_71:
        /* <DEDUP_REMOVED lines=10> */
.L_x_74:
[----:B------:R-:W-:Y:S05]  /*3800*/  BSYNC B1 ;  /* 0x0000000000017941 */ /* 0x000fea0003800000 */
.L_x_73:
        /* <DEDUP_REMOVED lines=10> */
.L_x_76:
[----:B------:R-:W-:Y:S05]  /*38b0*/  BSYNC B1 ;  /* 0x0000000000017941 */ /* 0x000fea0003800000 */
.L_x_75:
        /* <DEDUP_REMOVED lines=9> */
.L_x_78:
[----:B------:R-:W-:Y:S05]  /*3950*/  BSYNC B1 ;  /* 0x0000000000017941 */ /* 0x000fea0003800000 */
.L_x_77:
        /* <DEDUP_REMOVED lines=9> */
.L_x_80:
[----:B------:R-:W-:Y:S05]  /*39f0*/  BSYNC B1 ;  /* 0x0000000000017941 */ /* 0x000fea0003800000 */
.L_x_79:
        /* <DEDUP_REMOVED lines=10> */
.L_x_82:
[----:B------:R-:W-:Y:S05]  /*3aa0*/  BSYNC B1 ;  /* 0x0000000000017941 */ /* 0x000fea0003800000 */
.L_x_81:
        /* <DEDUP_REMOVED lines=10> */
.L_x_84:
[----:B------:R-:W-:Y:S05]  /*3b50*/  BSYNC B1 ;  /* 0x0000000000017941 */ /* 0x000fea0003800000 */
.L_x_83:
        /* <DEDUP_REMOVED lines=9> */
.L_x_86:
[----:B------:R-:W-:Y:S05]  /*3bf0*/  BSYNC B1 ;  /* 0x0000000000017941 */ /* 0x000fea0003800000 */
.L_x_85:
        /* <DEDUP_REMOVED lines=9> */
.L_x_88:
[----:B------:R-:W-:Y:S05]  /*3c90*/  BSYNC B1 ;  /* 0x0000000000017941 */ /* 0x000fea0003800000 */
.L_x_87:
        /* <DEDUP_REMOVED lines=10> */
.L_x_90:
[----:B------:R-:W-:Y:S05]  /*3d40*/  BSYNC B1 ;  /* 0x0000000000017941 */ /* 0x000fea0003800000 */
.L_x_89:
        /* <DEDUP_REMOVED lines=10> */
.L_x_92:
[----:B------:R-:W-:Y:S05]  /*3df0*/  BSYNC B1 ;  /* 0x0000000000017941 */ /* 0x000fea0003800000 */
.L_x_91:
        /* <DEDUP_REMOVED lines=9> */
.L_x_94:
[----:B------:R-:W-:Y:S05]  /*3e90*/  BSYNC B1 ;  /* 0x0000000000017941 */ /* 0x000fea0003800000 */
.L_x_93:
        /* <DEDUP_REMOVED lines=9> */
.L_x_96:
[----:B------:R-:W-:Y:S05]  /*3f30*/  BSYNC B1 ;  /* 0x0000000000017941 */ /* 0x000fea0003800000 */
.L_x_95:
        /* <DEDUP_REMOVED lines=10> */
.L_x_98:
[----:B------:R-:W-:Y:S05]  /*3fe0*/  BSYNC B1 ;  /* 0x0000000000017941 */ /* 0x000fea0003800000 */
.L_x_97:
        /* <DEDUP_REMOVED lines=10> */
.L_x_100:
[----:B------:R-:W-:Y:S05]  /*4090*/  BSYNC B1 ;  /* 0x0000000000017941 */ /* 0x000fea0003800000 */
.L_x_99:
        /* <DEDUP_REMOVED lines=9> */
.L_x_102:
[----:B------:R-:W-:Y:S05]  /*4130*/  BSYNC B1 ;  /* 0x0000000000017941 */ /* 0x000fea0003800000 */
.L_x_101:
        /* <DEDUP_REMOVED lines=9> */
.L_x_104:
[----:B------:R-:W-:Y:S05]  /*41d0*/  BSYNC B1 ;  /* 0x0000000000017941 */ /* 0x000fea0003800000 */
.L_x_103:
        /* <DEDUP_REMOVED lines=10> */
.L_x_106:
[----:B------:R-:W-:Y:S05]  /*4280*/  BSYNC B1 ;  /* 0x0000000000017941 */ /* 0x000fea0003800000 */
.L_x_105:
        /* <DEDUP_REMOVED lines=10> */
.L_x_108:
[----:B------:R-:W-:Y:S05]  /*4330*/  BSYNC B1 ;  /* 0x0000000000017941 */ /* 0x000fea0003800000 */
.L_x_107:
        /* <DEDUP_REMOVED lines=9> */
.L_x_110:
[----:B------:R-:W-:Y:S05]  /*43d0*/  BSYNC B1 ;  /* 0x0000000000017941 */ /* 0x000fea0003800000 */
.L_x_109:
        /* <DEDUP_REMOVED lines=9> */
.L_x_112:
[----:B------:R-:W-:Y:S05]  /*4470*/  BSYNC B1 ;  /* 0x0000000000017941 */ /* 0x000fea0003800000 */
.L_x_111:
        /* <DEDUP_REMOVED lines=10> */
.L_x_114:
[----:B------:R-:W-:Y:S05]  /*4520*/  BSYNC B1 ;  /* 0x0000000000017941 */ /* 0x000fea0003800000 */
.L_x_113:
        /* <DEDUP_REMOVED lines=10> */
.L_x_116:
[----:B------:R-:W-:Y:S05]  /*45d0*/  BSYNC B1 ;  /* 0x0000000000017941 */ /* 0x000fea0003800000 */
.L_x_115:
        /* <DEDUP_REMOVED lines=9> */
.L_x_118:
[----:B------:R-:W-:Y:S05]  /*4670*/  BSYNC B1 ;  /* 0x0000000000017941 */ /* 0x000fea0003800000 */
.L_x_117:
        /* <DEDUP_REMOVED lines=9> */
.L_x_120:
[----:B------:R-:W-:Y:S05]  /*4710*/  BSYNC B1 ;  /* 0x0000000000017941 */ /* 0x000fea0003800000 */
.L_x_119:
        /* <DEDUP_REMOVED lines=10> */
.L_x_122:
[----:B------:R-:W-:Y:S05]  /*47c0*/  BSYNC B1 ;  /* 0x0000000000017941 */ /* 0x000fea0003800000 */
.L_x_121:
        /* <DEDUP_REMOVED lines=10> */
.L_x_124:
[----:B------:R-:W-:Y:S05]  /*4870*/  BSYNC B1 ;  /* 0x0000000000017941 */ /* 0x000fea0003800000 */
.L_x_123:
        /* <DEDUP_REMOVED lines=9> */
.L_x_126:
[----:B------:R-:W-:Y:S05]  /*4910*/  BSYNC B1 ;  /* 0x0000000000017941 */ /* 0x000fea0003800000 */
.L_x_125:
        /* <DEDUP_REMOVED lines=9> */
.L_x_128:
[----:B------:R-:W-:Y:S05]  /*49b0*/  BSYNC B1 ;  /* 0x0000000000017941 */ /* 0x000fea0003800000 */
.L_x_127:
        /* <DEDUP_REMOVED lines=10> */
.L_x_130:
[----:B------:R-:W-:Y:S05]  /*4a60*/  BSYNC B1 ;  /* 0x0000000000017941 */ /* 0x000fea0003800000 */
.L_x_129:
        /* <DEDUP_REMOVED lines=10> */
.L_x_132:
[----:B------:R-:W-:Y:S05]  /*4b10*/  BSYNC B1 ;  /* 0x0000000000017941 */ /* 0x000fea0003800000 */
.L_x_131:
        /* <DEDUP_REMOVED lines=9> */
.L_x_134:
[----:B------:R-:W-:Y:S05]  /*4bb0*/  BSYNC B1 ;  /* 0x0000000000017941 */ /* 0x000fea0003800000 */
.L_x_133:
        /* <DEDUP_REMOVED lines=9> */
.L_x_136:
[----:B------:R-:W-:Y:S05]  /*4c50*/  BSYNC B1 ;  /* 0x0000000000017941 */ /* 0x000fea0003800000 */
.L_x_135:
        /* <DEDUP_REMOVED lines=10> */
.L_x_138:
[----:B------:R-:W-:Y:S05]  /*4d00*/  BSYNC B1 ;  /* 0x0000000000017941 */ /* 0x000fea0003800000 */
.L_x_137:
        /* <DEDUP_REMOVED lines=10> */
.L_x_140:
[----:B------:R-:W-:Y:S05]  /*4db0*/  BSYNC B1 ;  /* 0x0000000000017941 */ /* 0x000fea0003800000 */
.L_x_139:
        /* <DEDUP_REMOVED lines=9> */
.L_x_142:
[----:B------:R-:W-:Y:S05]  /*4e50*/  BSYNC B1 ;  /* 0x0000000000017941 */ /* 0x000fea0003800000 */
.L_x_141:
        /* <DEDUP_REMOVED lines=9> */
.L_x_144:
[----:B------:R-:W-:Y:S05]  /*4ef0*/  BSYNC B1 ;  /* 0x0000000000017941 */ /* 0x000fea0003800000 */
.L_x_143:
        /* <DEDUP_REMOVED lines=10> */
.L_x_146:
[----:B------:R-:W-:Y:S05]  /*4fa0*/  BSYNC B1 ;  /* 0x0000000000017941 */ /* 0x000fea0003800000 */
.L_x_145:
        /* <DEDUP_REMOVED lines=10> */
.L_x_148:
[----:B------:R-:W-:Y:S05]  /*5050*/  BSYNC B1 ;  /* 0x0000000000017941 */ /* 0x000fea0003800000 */
.L_x_147:
        /* <DEDUP_REMOVED lines=9> */
.L_x_150:
[----:B------:R-:W-:Y:S05]  /*50f0*/  BSYNC B1 ;  /* 0x0000000000017941 */ /* 0x000fea0003800000 */
.L_x_149:
        /* <DEDUP_REMOVED lines=9> */
.L_x_152:
[----:B------:R-:W-:Y:S05]  /*5190*/  BSYNC B1 ;  /* 0x0000000000017941 */ /* 0x000fea0003800000 */
.L_x_151:
        /* <DEDUP_REMOVED lines=10> */
.L_x_154:
[----:B------:R-:W-:Y:S05]  /*5240*/  BSYNC B1 ;  /* 0x0000000000017941 */ /* 0x000fea0003800000 */
.L_x_153:
        /* <DEDUP_REMOVED lines=10> */
.L_x_156:
[----:B------:R-:W-:Y:S05]  /*52f0*/  BSYNC B1 ;  /* 0x0000000000017941 */ /* 0x000fea0003800000 */
.L_x_155:
[----:B0---45:R-:W-:Y:S01]  /*5300*/  IMAD.U32 R2, R15, 0x10000, RZ ;  /* 0x000100000f027824 */ /* 0x031fe200078e00ff */
        /* <DEDUP_REMOVED lines=8> */
.L_x_158:
[----:B------:R-:W-:Y:S05]  /*5390*/  BSYNC B1 ;  /* 0x0000000000017941 */ /* 0x000fea0003800000 */
.L_x_157:
[----:B0----5:R-:W-:Y:S01]  /*53a0*/  IMAD.U32 R2, R15, 0x10000, RZ ;  /* 0x000100000f027824 */ /* 0x021fe200078e00ff */
[----:B------:R-:W-:Y:S01]  /*53b0*/  ISETP.GT.AND P1, PT, R0, 0x8, P1 ;  /* 0x000000080000780c */ /* 0x000fe20000f24270 */
[----:B------:R-:W-:Y:S02]  /*53c0*/  BSSY B1, `(.L_x_159) ;  /* 0x000000a000017945 */ /* 0x000fe40003800000 */
[----:B------:R-:W-:Y:S01]  /*53d0*/  FMUL R3, R2, R89 ;  /* 0x0000005902037220 */ /* 0x000fe20000400000 */
[----:B------:R-:W-:-:S03]  /*53e0*/  @P0 IMAD.MOV.U32 R2, RZ, RZ, R8 ;  /* 0x000000ffff020224 */ /* 0x000fc600078e0008 */
[----:B------:R-:W-:-:S05]  /*53f0*/  FFMA R3, R86, R88, R3 ;  /* 0x0000005856037223 */ /* 0x000fca0000000003 */
[----:B------:R-:W-:-:S04]  /*5400*/  F2FP.BF16.F32.PACK_AB R3, RZ, R3 ;  /* 0x00000003ff03723e */ /* 0x000fc800000010ff */
[----:B------:R-:W-:Y:S01]  /*5410*/  PRMT R6, R3, 0x7610, R6 ;  /* 0x0000761003067816 */ /* 0x000fe20000000006 */
[----:B------:R-:W-:-:S05]  /*5420*/  @P0 IMAD.MOV.U32 R3, RZ, RZ, R9 ;  /* 0x000000ffff030224 */ /* 0x000fca00078e0009 */
[----:B------:R0:W-:Y:S01]  /*5430*/  @P0 STG.E.U16 desc[UR54][R2.64+0xf0], R6 ;  /* 0x0000f00602000986 */ /* 0x0001e2000c101536 */
[----:B------:R-:W-:Y:S05]  /*5440*/  @!P1 BRA `(.L_x_160) ;  /* 0x0000000000049947 */ /* 0x000fea0003800000 */
[----:B------:R0:W5:Y:S02]  /*5450*/  LDG.E.LTC128B.U16 R15, desc[UR54][R4.64+0xf2] ;  /* 0x0000f236040f7981 */ /* 0x000164000c1e1520 */
.L_x_160:
[----:B------:R-:W-:Y:S05]  /*5460*/  BSYNC B1 ;  /* 0x0000000000017941 */ /* 0x000fea0003800000 */
.L_x_159:
[----:B------:R-:W-:Y:S05]  /*5470*/  @!P1 BRA `(.L_x_161) ;  /* 0x0000001000b09947 */ /* 0x000fea0003800000 */
[----:B-----5:R-:W-:-:S04]  /*5480*/  IMAD.U32 R0, R15, 0x10000, RZ ;  /* 0x000100000f007824 */ /* 0x020fc800078e00ff */
[----:B------:R-:W-:-:S04]  /*5490*/  FMUL R0, R0, R89 ;  /* 0x0000005900007220 */ /* 0x000fc80000400000 */
[----:B------:R-:W-:-:S05]  /*54a0*/  FFMA R0, R87, R88, R0 ;  /* 0x0000005857007223 */ /* 0x000fca0000000000 */
[----:B------:R-:W-:-:S05]  /*54b0*/  F2FP.BF16.F32.PACK_AB R0, RZ, R0 ;  /* 0x00000000ff00723e */ /* 0x000fca00000010ff */
[----:B------:R0:W-:Y:S01]  /*54c0*/  STG.E.U16 desc[UR54][R8.64+0xf2], R0 ;  /* 0x0000f20008007986 */ /* 0x0001e2000c101536 */
[----:B------:R-:W-:Y:S05]  /*54d0*/  BRA `(.L_x_161) ;  /* 0x0000001000987947 */ /* 0x000fea0003800000 */
.L_x_36:
[----:B------:R-:W-:Y:S01]  /*54e0*/  ISETP.GT.AND P3, PT, R14, 0x1, PT ;  /* 0x000000010e00780c */ /* 0x000fe20003f64270 */
[----:B------:R-:W-:Y:S01]  /*54f0*/  ULDC.64 UR4, c[0x0][0x5c0] ;  /* 0x0001700000047ab9 */ /* 0x000fe20000000a00 */
[-C--:B------:R-:W-:Y:S01]  /*5500*/  FMUL R24, R24, R88.reuse ;  /* 0x0000005818187220 */ /* 0x080fe20000400000 */
[-C--:B------:R-:W-:Y:S01]  /*5510*/  FMUL R25, R25, R88.reuse ;  /* 0x0000005819197220 */ /* 0x080fe20000400000 */
[----:B------:R-:W-:Y:S01]  /*5520*/  ISETP.GT.AND P1, PT, R0, RZ, P3 ;  /* 0x000000ff0000720c */ /* 0x000fe20001f24270 */
[-C--:B------:R-:W-:Y:S01]  /*5530*/  FMUL R26, R26, R88.reuse ;  /* 0x000000581a1a7220 */ /* 0x080fe20000400000 */
[----:B------:R-:W-:Y:S01]  /*5540*/  LEA R2, P4, R102, UR4, 0x1 ;  /* 0x0000000466027c11 */ /* 0x000fe2000f8808ff */
[----:B------:R-:W-:Y:S01]  /*5550*/  FMUL R27, R27, R88 ;  /* 0x000000581b1b7220 */ /* 0x000fe20000400000 */
[----:B------:R-:W-:Y:S01]  /*5560*/  F2FP.BF16.F32.PACK_AB R24, RZ, R24 ;  /* 0x00000018ff18723e */ /* 0x000fe200000010ff */
[-C--:B------:R-:W-:Y:S01]  /*5570*/  FMUL R28, R28, R88.reuse ;  /* 0x000000581c1c7220 */ /* 0x080fe20000400000 */
[----:B------:R-:W-:Y:S01]  /*5580*/  LEA.HI.X R3, R102, UR5, R7, 0x1, P4 ;  /* 0x0000000566037c11 */ /* 0x000fe2000a0f0c07 */
[-C--:B------:R-:W-:Y:S01]  /*5590*/  FMUL R29, R29, R88.reuse ;  /* 0x000000581d1d7220 */ /* 0x080fe20000400000 */
[----:B------:R-:W-:Y:S01]  /*55a0*/  F2FP.BF16.F32.PACK_AB R25, RZ, R25 ;  /* 0x00000019ff19723e */ /* 0x000fe200000010ff */
[-C--:B------:R-:W-:Y:S01]  /*55b0*/  FMUL R30, R30, R88.reuse ;  /* 0x000000581e1e7220 */ /* 0x080fe20000400000 */
[----:B------:R-:W-:Y:S01]  /*55c0*/  SHF.L.U64.HI R5, R95, 0x1, R94 ;  /* 0x000000015f057819 */ /* 0x000fe2000001025e */
[----:B------:R-:W-:Y:S01]  /*55d0*/  @P2 STG.E.U16 desc[UR54][R2.64], R24 ;  /* 0x0000001802002986 */ /* 0x000fe2000c101536 */
[----:B------:R-:W-:Y:S01]  /*55e0*/  ISETP.GT.AND P2, PT, R0, 0x8, P0 ;  /* 0x000000080000780c */ /* 0x000fe20000744270 */
[----:B------:R-:W-:Y:S01]  /*55f0*/  FMUL R31, R31, R88 ;  /* 0x000000581f1f7220 */ /* 0x000fe20000400000 */
[----:B------:R-:W-:Y:S01]  /*5600*/  LEA R4, P5, R95, R2, 0x1 ;  /* 0x000000025f047211 */ /* 0x000fe200078a08ff */
[----:B------:R-:W-:Y:S01]  /*5610*/  @P1 STG.E.U16 desc[UR54][R2.64+0x2], R25 ;  /* 0x0000021902001986 */ /* 0x000fe2000c101536 */
[----:B------:R-:W-:Y:S01]  /*5620*/  ISETP.GT.AND P1, PT, R14, 0x8, PT ;  /* 0x000000080e00780c */ /* 0x000fe20003f24270 */
[-C--:B------:R-:W-:Y:S01]  /*5630*/  FMUL R32, R32, R88.reuse ;  /* 0x0000005820207220 */ /* 0x080fe20000400000 */
[----:B------:R-:W-:Y:S01]  /*5640*/  ISETP.GT.AND P3, PT, R0, 0x8, P3 ;  /* 0x000000080000780c */ /* 0x000fe20001f64270 */
[----:B------:R-:W-:Y:S01]  /*5650*/  IMAD.X R5, R5, 0x1, R3, P5 ;  /* 0x0000000105057824 */ /* 0x000fe200028e0603 */
[----:B------:R-:W-:Y:S01]  /*5660*/  ISETP.GT.AND P0, PT, R14, 0x9, PT ;  /* 0x000000090e00780c */ /* 0x000fe20003f04270 */
[-C--:B------:R-:W-:Y:S01]  /*5670*/  FMUL R33, R33, R88.reuse ;  /* 0x0000005821217220 */ /* 0x080fe20000400000 */
[----:B------:R-:W-:Y:S01]  /*5680*/  ISETP.GT.AND P4, PT, R0, RZ, P1 ;  /* 0x000000ff0000720c */ /* 0x000fe20000f84270 */
[-C--:B------:R-:W-:Y:S01]  /*5690*/  FMUL R34, R34, R88.reuse ;  /* 0x0000005822227220 */ /* 0x080fe20000400000 */
[----:B------:R-:W-:Y:S01]  /*56a0*/  ISETP.GT.AND P5, PT, R0, RZ, P0 ;  /* 0x000000ff0000720c */ /* 0x000fe200007a4270 */
[----:B------:R-:W-:Y:S01]  /*56b0*/  FMUL R35, R35, R88 ;  /* 0x0000005823237220 */ /* 0x000fe20000400000 */
[----:B------:R-:W-:Y:S01]  /*56c0*/  F2FP.BF16.F32.PACK_AB R26, RZ, R26 ;  /* 0x0000001aff1a723e */ /* 0x000fe200000010ff */
[-C--:B------:R-:W-:Y:S01]  /*56d0*/  FMUL R36, R36, R88.reuse ;  /* 0x0000005824247220 */ /* 0x080fe20000400000 */
[----:B------:R-:W-:Y:S01]  /*56e0*/  F2FP.BF16.F32.PACK_AB R27, RZ, R27 ;  /* 0x0000001bff1b723e */ /* 0x000fe200000010ff */
[----:B------:R-:W-:Y:S01]  /*56f0*/  FMUL R37, R37, R88 ;  /* 0x0000005825257220 */ /* 0x000fe20000400000 */
[----:B------:R-:W-:Y:S01]  /*5700*/  F2FP.BF16.F32.PACK_AB R28, RZ, R28 ;  /* 0x0000001cff1c723e */ /* 0x000fe200000010ff */
[----:B------:R-:W-:Y:S01]  /*5710*/  @P2 STG.E.U16 desc[UR54][R4.64], R26 ;  /* 0x0000001a04002986 */ /* 0x000fe2000c101536 */
[----:B------:R-:W-:Y:S01]  /*5720*/  ISETP.GT.AND P1, PT, R0, 0x8, P1 ;  /* 0x000000080000780c */ /* 0x000fe20000f24270 */
[-C--:B------:R-:W-:Y:S01]  /*5730*/  FMUL R38, R38, R88.reuse ;  /* 0x0000005826267220 */ /* 0x080fe20000400000 */
[----:B------:R-:W-:Y:S01]  /*5740*/  F2FP.BF16.F32.PACK_AB R29, RZ, R29 ;  /* 0x0000001dff1d723e */ /* 0x000fe200000010ff */
[----:B------:R-:W-:Y:S01]  /*5750*/  @P3 STG.E.U16 desc[UR54][R4.64+0x2], R27 ;  /* 0x0000021b04003986 */ /* 0x000fe2000c101536 */
[----:B------:R-:W-:Y:S01]  /*5760*/  ISETP.GT.AND P3, PT, R14, 0x10, PT ;  /* 0x000000100e00780c */ /* 0x000fe20003f64270 */
[-C--:B------:R-:W-:Y:S01]  /*5770*/  FMUL R39, R39, R88.reuse ;  /* 0x0000005827277220 */ /* 0x080fe20000400000 */
[----:B------:R-:W-:Y:S01]  /*5780*/  ISETP.GT.AND P2, PT, R0, 0x8, P0 ;  /* 0x000000080000780c */ /* 0x000fe20000744270 */
[----:B------:R-:W-:Y:S01]  /*5790*/  @P4 STG.E.U16 desc[UR54][R2.64+0x10], R28 ;  /* 0x0000101c02004986 */ /* 0x000fe2000c101536 */
[----:B------:R-:W-:Y:S01]  /*57a0*/  ISETP.GT.AND P0, PT, R14, 0x11, PT ;  /* 0x000000110e00780c */ /* 0x000fe20003f04270 */
[-C--:B------:R-:W-:Y:S01]  /*57b0*/  FMUL R40, R40, R88.reuse ;  /* 0x0000005828287220 */ /* 0x080fe20000400000 */
[C---:B------:R-:W-:Y:S01]  /*57c0*/  ISETP.GT.AND P4, PT, R0.reuse, RZ, P3 ;  /* 0x000000ff0000720c */ /* 0x040fe20001f84270 */
[----:B------:R-:W-:Y:S01]  /*57d0*/  @P5 STG.E.U16 desc[UR54][R2.64+0x12], R29 ;  /* 0x0000121d02005986 */ /* 0x000fe2000c101536 */
        /* <DEDUP_REMOVED lines=153> */
[----:B------:R-:W-:Y:S01]  /*6170*/  FMUL R87, R87, R88 ;  /* 0x0000005857577220 */ /* 0x000fe20000400000 */
[----:B------:R-:W-:Y:S01]  /*6180*/  ISETP.GT.AND P2, PT, R0, 0x8, P0 ;  /* 0x000000080000780c */ /* 0x000fe20000744270 */
[----:B------:R-:W-:Y:S01]  /*6190*/  @P4 STG.E.U16 desc[UR54][R2.64+0x90], R60 ;  /* 0x0000903c02004986 */ /* 0x000fe2000c101536 */
[----:B------:R-:W-:-:S02]  /*61a0*/  ISETP.GT.AND P0, PT, R14, 0x51, PT ;  /* 0x000000510e00780c */ /* 0x000fc40003f04270 */
[C---:B------:R-:W-:Y:S01]  /*61b0*/  ISETP.GT.AND P4, PT, R0.reuse, RZ, P3 ;  /* 0x000000ff0000720c */ /* 0x040fe20001f84270 */
[----:B------:R-:W-:Y:S01]  /*61c0*/  @P5 STG.E.U16 desc[UR54][R2.64+0x92], R61 ;  /* 0x0000923d02005986 */ /* 0x000fe2000c101536 */
[C---:B------:R-:W-:Y:S02]  /*61d0*/  ISETP.GT.AND P5, PT, R0.reuse, RZ, P0 ;  /* 0x000000ff0000720c */ /* 0x040fe400007a4270 */
[----:B------:R-:W-:Y:S02]  /*61e0*/  F2FP.BF16.F32.PACK_AB R62, RZ, R62 ;  /* 0x0000003eff3e723e */ /* 0x000fe400000010ff */
[----:B------:R-:W-:Y:S02]  /*61f0*/  F2FP.BF16.F32.PACK_AB R63, RZ, R63 ;  /* 0x0000003fff3f723e */ /* 0x000fe400000010ff */
[----:B------:R-:W-:Y:S01]  /*6200*/  F2FP.BF16.F32.PACK_AB R64, RZ, R64 ;  /* 0x00000040ff40723e */ /* 0x000fe200000010ff */
[----:B------:R-:W-:Y:S01]  /*6210*/  @P1 STG.E.U16 desc[UR54][R4.64+0x90], R62 ;  /* 0x0000903e04001986 */ /* 0x000fe2000c101536 */
[----:B------:R-:W-:-:S02]  /*6220*/  ISETP.GT.AND P1, PT, R0, 0x8, P3 ;  /* 0x000000080000780c */ /* 0x000fc40001f24270 */
[----:B------:R-:W-:Y:S01]  /*6230*/  F2FP.BF16.F32.PACK_AB R65, RZ, R65 ;  /* 0x00000041ff41723e */ /* 0x000fe200000010ff */
[----:B------:R-:W-:Y:S01]  /*6240*/  @P2 STG.E.U16 desc[UR54][R4.64+0x92], R63 ;  /* 0x0000923f04002986 */ /* 0x000fe2000c101536 */
[----:B------:R-:W-:Y:S02]  /*6250*/  ISETP.GT.AND P2, PT, R14, 0x58, PT ;  /* 0x000000580e00780c */ /* 0x000fe40003f44270 */
[----:B------:R-:W-:Y:S01]  /*6260*/  ISETP.GT.AND P0, PT, R0, 0x8, P0 ;  /* 0x000000080000780c */ /* 0x000fe20000704270 */
[----:B------:R-:W-:Y:S01]  /*6270*/  @P4 STG.E.U16 desc[UR54][R2.64+0xa0], R64 ;  /* 0x0000a04002004986 */ /* 0x000fe2000c101536 */
[----:B------:R-:W-:Y:S02]  /*6280*/  ISETP.GT.AND P3, PT, R14, 0x59, PT ;  /* 0x000000590e00780c */ /* 0x000fe40003f64270 */
[C---:B------:R-:W-:Y:S01]  /*6290*/  ISETP.GT.AND P4, PT, R0.reuse, RZ, P2 ;  /* 0x000000ff0000720c */ /* 0x040fe20001784270 */
[----:B------:R-:W-:Y:S01]  /*62a0*/  @P5 STG.E.U16 desc[UR54][R2.64+0xa2], R65 ;  /* 0x0000a24102005986 */ /* 0x000fe2000c101536 */
[----:B------:R-:W-:-:S02]  /*62b0*/  ISETP.GT.AND P5, PT, R0, RZ, P3 ;  /* 0x000000ff0000720c */ /* 0x000fc40001fa4270 */
[----:B------:R-:W-:Y:S02]  /*62c0*/  F2FP.BF16.F32.PACK_AB R66, RZ, R66 ;  /* 0x00000042ff42723e */ /* 0x000fe400000010ff */
[----:B------:R-:W-:Y:S02]  /*62d0*/  F2FP.BF16.F32.PACK_AB R67, RZ, R67 ;  /* 0x00000043ff43723e */ /* 0x000fe400000010ff */
[----:B------:R-:W-:Y:S01]  /*62e0*/  F2FP.BF16.F32.PACK_AB R68, RZ, R68 ;  /* 0x00000044ff44723e */ /* 0x000fe200000010ff */
[----:B------:R-:W-:Y:S01]  /*62f0*/  @P1 STG.E.U16 desc[UR54][R4.64+0xa0], R66 ;  /* 0x0000a04204001986 */ /* 0x000fe2000c101536 */
[C---:B------:R-:W-:Y:S02]  /*6300*/  ISETP.GT.AND P1, PT, R0.reuse, 0x8, P2 ;  /* 0x000000080000780c */ /* 0x040fe40001724270 */
[----:B------:R-:W-:Y:S01]  /*6310*/  F2FP.BF16.F32.PACK_AB R69, RZ, R69 ;  /* 0x00000045ff45723e */ /* 0x000fe200000010ff */
[----:B------:R-:W-:Y:S01]  /*6320*/  @P0 STG.E.U16 desc[UR54][R4.64+0xa2], R67 ;  /* 0x0000a24304000986 */ /* 0x000fe2000c101536 */
[----:B------:R-:W-:-:S02]  /*6330*/  ISETP.GT.AND P2, PT, R0, 0x8, P3 ;  /* 0x000000080000780c */ /* 0x000fc40001f44270 */
[C---:B------:R-:W-:Y:S01]  /*6340*/  ISETP.GT.AND P3, PT, R14.reuse, 0x60, PT ;  /* 0x000000600e00780c */ /* 0x040fe20003f64270 */
[----:B------:R-:W-:Y:S01]  /*6350*/  @P4 STG.E.U16 desc[UR54][R2.64+0xb0], R68 ;  /* 0x0000b04402004986 */ /* 0x000fe2000c101536 */
[----:B------:R-:W-:Y:S02]  /*6360*/  ISETP.GT.AND P0, PT, R14, 0x61, PT ;  /* 0x000000610e00780c */ /* 0x000fe40003f04270 */
[C---:B------:R-:W-:Y:S01]  /*6370*/  ISETP.GT.AND P4, PT, R0.reuse, RZ, P3 ;  /* 0x000000ff0000720c */ /* 0x040fe20001f84270 */
[----:B------:R-:W-:Y:S01]  /*6380*/  @P5 STG.E.U16 desc[UR54][R2.64+0xb2], R69 ;  /* 0x0000b24502005986 */ /* 0x000fe2000c101536 */
[----:B------:R-:W-:Y:S02]  /*6390*/  ISETP.GT.AND P5, PT, R0, RZ, P0 ;  /* 0x000000ff0000720c */ /* 0x000fe400007a4270 */
[----:B------:R-:W-:Y:S02]  /*63a0*/  F2FP.BF16.F32.PACK_AB R70, RZ, R70 ;  /* 0x00000046ff46723e */ /* 0x000fe400000010ff */
[----:B------:R-:W-:-:S02]  /*63b0*/  F2FP.BF16.F32.PACK_AB R71, RZ, R71 ;  /* 0x00000047ff47723e */ /* 0x000fc400000010ff */
[----:B------:R-:W-:Y:S01]  /*63c0*/  F2FP.BF16.F32.PACK_AB R72, RZ, R72 ;  /* 0x00000048ff48723e */ /* 0x000fe200000010ff */
[----:B------:R-:W-:Y:S01]  /*63d0*/  @P1 STG.E.U16 desc[UR54][R4.64+0xb0], R70 ;  /* 0x0000b04604001986 */ /* 0x000fe2000c101536 */
[----:B------:R-:W-:Y:S02]  /*63e0*/  F2FP.BF16.F32.PACK_AB R73, RZ, R73 ;  /* 0x00000049ff49723e */ /* 0x000fe400000010ff */
[C---:B------:R-:W-:Y:S01]  /*63f0*/  ISETP.GT.AND P1, PT, R0.reuse, 0x8, P3 ;  /* 0x000000080000780c */ /* 0x040fe20001f24270 */
[----:B------:R-:W-:Y:S01]  /*6400*/  @P2 STG.E.U16 desc[UR54][R4.64+0xb2], R71 ;  /* 0x0000b24704002986 */ /* 0x000fe2000c101536 */
[----:B------:R-:W-:Y:S02]  /*6410*/  ISETP.GT.AND P0, PT, R0, 0x8, P0 ;  /* 0x000000080000780c */ /* 0x000fe40000704270 */
[----:B------:R-:W-:Y:S01]  /*6420*/  F2FP.BF16.F32.PACK_AB R74, RZ, R74 ;  /* 0x0000004aff4a723e */ /* 0x000fe200000010ff */
[----:B------:R-:W-:Y:S01]  /*6430*/  @P4 STG.E.U16 desc[UR54][R2.64+0xc0], R72 ;  /* 0x0000c04802004986 */ /* 0x000fe2000c101536 */
[----:B------:R-:W-:-:S02]  /*6440*/  ISETP.GT.AND P4, PT, R14, 0x68, PT ;  /* 0x000000680e00780c */ /* 0x000fc40003f84270 */
[----:B------:R-:W-:Y:S01]  /*6450*/  F2FP.BF16.F32.PACK_AB R75, RZ, R75 ;  /* 0x0000004bff4b723e */ /* 0x000fe200000010ff */
[----:B------:R-:W-:Y:S01]  /*6460*/  @P5 STG.E.U16 desc[UR54][R2.64+0xc2], R73 ;  /* 0x0000c24902005986 */ /* 0x000fe2000c101536 */
[----:B------:R-:W-:Y:S02]  /*6470*/  ISETP.GT.AND P5, PT, R14, 0x69, PT ;  /* 0x000000690e00780c */ /* 0x000fe40003fa4270 */
[C---:B------:R-:W-:Y:S01]  /*6480*/  ISETP.GT.AND P2, PT, R0.reuse, RZ, P4 ;  /* 0x000000ff0000720c */ /* 0x040fe20002744270 */
[----:B------:R-:W-:Y:S01]  /*6490*/  @P1 STG.E.U16 desc[UR54][R4.64+0xc0], R74 ;  /* 0x0000c04a04001986 */ /* 0x000fe2000c101536 */
[----:B------:R-:W-:Y:S02]  /*64a0*/  ISETP.GT.AND P6, PT, R0, RZ, P5 ;  /* 0x000000ff0000720c */ /* 0x000fe40002fc4270 */
[----:B------:R-:W-:Y:S01]  /*64b0*/  F2FP.BF16.F32.PACK_AB R76, RZ, R76 ;  /* 0x0000004cff4c723e */ /* 0x000fe200000010ff */
[----:B------:R-:W-:Y:S01]  /*64c0*/  @P0 STG.E.U16 desc[UR54][R4.64+0xc2], R75 ;  /* 0x0000c24b04000986 */ /* 0x000fe2000c101536 */
[----:B------:R-:W-:-:S02]  /*64d0*/  F2FP.BF16.F32.PACK_AB R77, RZ, R77 ;  /* 0x0000004dff4d723e */ /* 0x000fc400000010ff */
[----:B------:R-:W-:Y:S02]  /*64e0*/  ISETP.GT.AND P3, PT, R14, 0x70, PT ;  /* 0x000000700e00780c */ /* 0x000fe40003f64270 */
[----:B------:R-:W-:Y:S02]  /*64f0*/  ISETP.GT.AND P4, PT, R0, 0x8, P4 ;  /* 0x000000080000780c */ /* 0x000fe40002784270 */
[----:B------:R-:W-:Y:S01]  /*6500*/  F2FP.BF16.F32.PACK_AB R78, RZ, R78 ;  /* 0x0000004eff4e723e */ /* 0x000fe200000010ff */
[----:B------:R-:W-:Y:S01]  /*6510*/  @P2 STG.E.U16 desc[UR54][R2.64+0xd0], R76 ;  /* 0x0000d04c02002986 */ /* 0x000fe2000c101536 */
[----:B------:R-:W-:Y:S02]  /*6520*/  ISETP.GT.AND P2, PT, R14, 0x71, PT ;  /* 0x000000710e00780c */ /* 0x000fe40003f44270 */
[----:B------:R-:W-:Y:S01]  /*6530*/  F2FP.BF16.F32.PACK_AB R79, RZ, R79 ;  /* 0x0000004fff4f723e */ /* 0x000fe200000010ff */
[----:B------:R-:W-:Y:S01]  /*6540*/  @P6 STG.E.U16 desc[UR54][R2.64+0xd2], R77 ;  /* 0x0000d24d02006986 */ /* 0x000fe2000c101536 */
[----:B------:R-:W-:-:S02]  /*6550*/  ISETP.GT.AND P6, PT, R0, 0x8, P5 ;  /* 0x000000080000780c */ /* 0x000fc40002fc4270 */
[----:B------:R-:W-:Y:S02]  /*6560*/  ISETP.GT.AND P5, PT, R0, RZ, P3 ;  /* 0x000000ff0000720c */ /* 0x000fe40001fa4270 */
[----:B------:R-:W-:Y:S01]  /*6570*/  F2FP.BF16.F32.PACK_AB R80, RZ, R80 ;  /* 0x00000050ff50723e */ /* 0x000fe200000010ff */
[----:B------:R-:W-:Y:S01]  /*6580*/  @P4 STG.E.U16 desc[UR54][R4.64+0xd0], R78 ;  /* 0x0000d04e04004986 */ /* 0x000fe2000c101536 */
[C---:B------:R-:W-:Y:S02]  /*6590*/  ISETP.GT.AND P1, PT, R14.reuse, 0x78, PT ;  /* 0x000000780e00780c */ /* 0x040fe40003f24270 */
[----:B------:R-:W-:Y:S02]  /*65a0*/  ISETP.GT.AND P0, PT, R14, 0x79, PT ;  /* 0x000000790e00780c */ /* 0x000fe40003f04270 */
[C---:B------:R-:W-:Y:S02]  /*65b0*/  ISETP.GT.AND P4, PT, R0.reuse, RZ, P2 ;  /* 0x000000ff0000720c */ /* 0x040fe40001784270 */
[C---:B------:R-:W-:Y:S01]  /*65c0*/  ISETP.GT.AND P3, PT, R0.reuse, 0x8, P3 ;  /* 0x000000080000780c */ /* 0x040fe20001f64270 */
[----:B------:R-:W-:Y:S01]  /*65d0*/  @P6 STG.E.U16 desc[UR54][R4.64+0xd2], R79 ;  /* 0x0000d24f04006986 */ /* 0x000fe2000c101536 */
[----:B------:R-:W-:-:S02]  /*65e0*/  ISETP.GT.AND P2, PT, R0, 0x8, P2 ;  /* 0x000000080000780c */ /* 0x000fc40001744270 */
[C---:B------:R-:W-:Y:S01]  /*65f0*/  ISETP.GT.AND P6, PT, R0.reuse, RZ, P0 ;  /* 0x000000ff0000720c */ /* 0x040fe200007c4270 */
[----:B------:R-:W-:Y:S01]  /*6600*/  @P5 STG.E.U16 desc[UR54][R2.64+0xe0], R80 ;  /* 0x0000e05002005986 */ /* 0x000fe2000c101536 */
[C---:B------:R-:W-:Y:S02]  /*6610*/  ISETP.GT.AND P5, PT, R0.reuse, RZ, P1 ;  /* 0x000000ff0000720c */ /* 0x040fe40000fa4270 */
[C---:B------:R-:W-:Y:S02]  /*6620*/  ISETP.GT.AND P1, PT, R0.reuse, 0x8, P1 ;  /* 0x000000080000780c */ /* 0x040fe40000f24270 */
[----:B------:R-:W-:Y:S02]  /*6630*/  F2FP.BF16.F32.PACK_AB R81, RZ, R81 ;  /* 0x00000051ff51723e */ /* 0x000fe400000010ff */
[----:B------:R-:W-:Y:S02]  /*6640*/  F2FP.BF16.F32.PACK_AB R82, RZ, R82 ;  /* 0x00000052ff52723e */ /* 0x000fe400000010ff */
[----:B------:R-:W-:Y:S01]  /*6650*/  F2FP.BF16.F32.PACK_AB R83, RZ, R83 ;  /* 0x00000053ff53723e */ /* 0x000fe200000010ff */
[----:B------:R-:W-:Y:S01]  /*6660*/  @P4 STG.E.U16 desc[UR54][R2.64+0xe2], R81 ;  /* 0x0000e25102004986 */ /* 0x000fe2000c101536 */
[----:B------:R-:W-:-:S02]  /*6670*/  ISETP.GT.AND P0, PT, R0, 0x8, P0 ;  /* 0x000000080000780c */ /* 0x000fc40000704270 */
[----:B------:R-:W-:Y:S01]  /*6680*/  F2FP.BF16.F32.PACK_AB R84, RZ, R84 ;  /* 0x00000054ff54723e */ /* 0x000fe200000010ff */
[----:B------:R-:W-:Y:S01]  /*6690*/  @P3 STG.E.U16 desc[UR54][R4.64+0xe0], R82 ;  /* 0x0000e05204003986 */ /* 0x000fe2000c101536 */
[----:B------:R-:W-:Y:S02]  /*66a0*/  F2FP.BF16.F32.PACK_AB R85, RZ, R85 ;  /* 0x00000055ff55723e */ /* 0x000fe400000010ff */
[----:B------:R-:W-:Y:S01]  /*66b0*/  F2FP.BF16.F32.PACK_AB R86, RZ, R86 ;  /* 0x00000056ff56723e */ /* 0x000fe200000010ff */
[----:B------:R-:W-:Y:S01]  /*66c0*/  @P2 STG.E.U16 desc[UR54][R4.64+0xe2], R83 ;  /* 0x0000e25304002986 */ /* 0x000fe2000c101536 */
[----:B------:R-:W-:-:S03]  /*66d0*/  F2FP.BF16.F32.PACK_AB R87, RZ, R87 ;  /* 0x00000057ff57723e */ /* 0x000fc600000010ff */
[----:B------:R-:W-:Y:S04]  /*66e0*/  @P5 STG.E.U16 desc[UR54][R2.64+0xf0], R84 ;  /* 0x0000f05402005986 */ /* 0x000fe8000c101536 */
[----:B------:R0:W-:Y:S02]  /*66f0*/  @P6 STG.E.U16 desc[UR54][R2.64+0xf2], R85 ;  /* 0x0000f25502006986 */ /* 0x0001e4000c101536 */
[----:B0-----:R-:W-:Y:S02]  /*6700*/  @P1 IMAD.MOV.U32 R2, RZ, RZ, R4 ;  /* 0x000000ffff021224 */ /* 0x001fe400078e0004 */
[----:B------:R-:W-:-:S05]  /*6710*/  @P1 IMAD.MOV.U32 R3, RZ, RZ, R5 ;  /* 0x000000ffff031224 */ /* 0x000fca00078e0005 */
[----:B------:R0:W-:Y:S04]  /*6720*/  @P1 STG.E.U16 desc[UR54][R2.64+0xf0], R86 ;  /* 0x0000f05602001986 */ /* 0x0001e8000c101536 */
[----:B------:R0:W-:Y:S02]  /*6730*/  @P0 STG.E.U16 desc[UR54][R4.64+0xf2], R87 ;  /* 0x0000f25704000986 */ /* 0x0001e4000c101536 */
.L_x_161:
[----:B------:R-:W-:Y:S05]  /*6740*/  BSYNC B0 ;  /* 0x0000000000007941 */ /* 0x000fea0003800000 */
.L_x_35:
[----:B0-----:R-:W-:Y:S01]  /*6750*/  IMAD.U32 R2, RZ, RZ, UR52 ;  /* 0x00000034ff027e24 */ /* 0x001fe2000f8e00ff */
[----:B------:R-:W-:Y:S01]  /*6760*/  ULDC.64 UR4, c[0x0][0x650] ;  /* 0x0001940000047ab9 */ /* 0x000fe20000000a00 */
[----:B------:R-:W-:Y:S01]  /*6770*/  IMAD.U32 R3, RZ, RZ, UR53 ;  /* 0x00000035ff037e24 */ /* 0x000fe2000f8e00ff */
[----:B------:R0:W-:Y:S01]  /*6780*/  SYNCS.ARRIVE.TRANS64.A1T0 RZ, [R98+UR50], RZ ;  /* 0x000000ff62ff79a7 */ /* 0x0001e20008100032 */
[----:B------:R-:W-:Y:S01]  /*6790*/  PRMT R0, RZ, 0x7610, R0 ;  /* 0x00007610ff007816 */ /* 0x000fe20000000000 */
[----:B------:R-:W-:Y:S01]  /*67a0*/  IMAD.MOV.U32 R18, RZ, RZ, -0x1 ;  /* 0xffffffffff127424 */ /* 0x000fe200078e00ff */
[----:B------:R-:W-:Y:S01]  /*67b0*/  LEA R16, P0, R2, R16, 0x1 ;  /* 0x0000001002107211 */ /* 0x000fe200078008ff */
[----:B------:R-:W-:Y:S02]  /*67c0*/  IMAD.MOV.U32 R2, RZ, RZ, -0x1 ;  /* 0xffffffffff027424 */ /* 0x000fe400078e00ff */
[----:B------:R-:W-:Y:S01]  /*67d0*/  IMAD.MOV.U32 R19, RZ, RZ, -0x1 ;  /* 0xffffffffff137424 */ /* 0x000fe200078e00ff */
[----:B------:R-:W-:-:S02]  /*67e0*/  IADD3.X R17, R17, UR41, RZ, P0, !PT ;  /* 0x0000002911117c10 */ /* 0x000fc400087fe4ff */
[----:B------:R-:W-:-:S04]  /*67f0*/  ISETP.GE.U32.AND P0, PT, R16, UR4, PT ;  /* 0x0000000410007c0c */ /* 0x000fc8000bf06070 */
[----:B------:R-:W-:-:S13]  /*6800*/  ISETP.GE.U32.AND.EX P0, PT, R17, UR5, PT, P0 ;  /* 0x0000000511007c0c */ /* 0x000fda000bf06100 */
[----:B0-----:R-:W-:Y:S05]  /*6810*/  @P0 BRA `(.L_x_162) ;  /* 0x0000000400700947 */ /* 0x001fea0003800000 */
[----:B------:R-:W0:Y:S01]  /*6820*/  S2UR UR7, SR_CTAID.X ;  /* 0x00000000000779c3 */ /* 0x000e220000002500 */
[----:B------:R-:W-:Y:S01]  /*6830*/  ULDC.64 UR4, c[0x0][0x628] ;  /* 0x00018a0000047ab9 */ /* 0x000fe20000000a00 */
[----:B------:R-:W-:Y:S01]  /*6840*/  ULDC UR6, c[0x0][0x150] ;  /* 0x0000540000067ab9 */ /* 0x000fe20000000800 */
[----:B------:R-:W-:Y:S01]  /*6850*/  ISETP.NE.U32.AND P0, PT, RZ, UR4, PT ;  /* 0x00000004ff007c0c */ /* 0x000fe2000bf05070 */
[----:B------:R-:W-:Y:S01]  /*6860*/  ULDC UR15, c[0x0][0x630] ;  /* 0x00018c00000f7ab9 */ /* 0x000fe20000000800 */
[C---:B------:R-:W-:Y:S02]  /*6870*/  R2UR UR17, R16.reuse ;  /* 0x00000000101172ca */ /* 0x040fe400000e0000 */
[----:B------:R-:W-:Y:S01]  /*6880*/  ISETP.NE.AND.EX P0, PT, RZ, UR5, PT, P0 ;  /* 0x00000005ff007c0c */ /* 0x000fe2000bf05300 */
[----:B------:R-:W1:Y:S01]  /*6890*/  S2UR UR16, SR_CTAID.Y ;  /* 0x00000000001079c3 */ /* 0x000e620000002600 */
[----:B------:R-:W-:Y:S02]  /*68a0*/  R2UR UR12, R16 ;  /* 0x00000000100c72ca */ /* 0x000fe400000e0000 */
[----:B------:R-:W-:-:S02]  /*68b0*/  R2UR UR13, R17 ;  /* 0x00000000110d72ca */ /* 0x000fc400000e0000 */
[----:B0-----:R-:W-:-:S05]  /*68c0*/  I2FP.F32.U32 R0, UR7 ;  /* 0x0000000700007c45 */ /* 0x001fca0008201000 */
[----:B------:R-:W-:Y:S01]  /*68d0*/  FMUL R0, R0, UR6 ;  /* 0x0000000600007c20 */ /* 0x000fe20008400000 */
[----:B------:R-:W-:Y:S01]  /*68e0*/  ULDC UR6, c[0x0][0x154] ;  /* 0x0000550000067ab9 */ /* 0x000fe20000000800 */
[----:B-1----:R-:W-:-:S04]  /*68f0*/  I2FP.F32.U32 R2, UR16 ;  /* 0x0000001000027c45 */ /* 0x002fc80008201000 */
[----:B------:R-:W0:Y:S01]  /*6900*/  F2I.U32.TRUNC.NTZ R0, R0 ;  /* 0x0000000000007305 */ /* 0x000e22000020f000 */
[----:B------:R-:W-:Y:S01]  /*6910*/  FMUL R2, R2, UR6 ;  /* 0x0000000602027c20 */ /* 0x000fe20008400000 */
[----:B------:R-:W-:Y:S06]  /*6920*/  @!P0 BRA `(.L_x_163) ;  /* 0x0000000000308947 */ /* 0x000fec0003800000 */
        /* <DEDUP_REMOVED lines=12> */
.L_x_163:
[----:B------:R-:W-:Y:S01]  /*69f0*/  USHF.R.U64 UR6, UR12, UR15, UR13 ;  /* 0x0000000f0c067299 */ /* 0x000fe2000800120d */
[----:B------:R-:W-:Y:S01]  /*6a00*/  R2UR UR5, R17 ;  /* 0x00000000110572ca */ /* 0x000fe200000e0000 */
[----:B------:R-:W-:Y:S01]  /*6a10*/  USHF.R.U32.HI UR4, URZ, UR15, UR13 ;  /* 0x0000000f3f047299 */ /* 0x000fe2000801160d */
[----:B------:R-:W1:Y:S01]  /*6a20*/  F2I.U32.TRUNC.NTZ R2, R2 ;  /* 0x0000000200027305 */ /* 0x000e62000020f000 */
[----:B------:R-:W-:Y:S01]  /*6a30*/  UIADD3 UR9, UP0, URZ, -UR6, URZ ;  /* 0x800000063f097290 */ /* 0x000fe2000ff1e03f */
[----:B------:R-:W-:Y:S01]  /*6a40*/  ULDC.64 UR10, c[0x0][0x620] ;  /* 0x00018800000a7ab9 */ /* 0x000fe20000000a00 */
[----:B------:R-:W-:Y:S02]  /*6a50*/  ULDC UR14, c[0x0][0x608] ;  /* 0x00018200000e7ab9 */ /* 0x000fe40000000800 */
[----:B------:R-:W-:Y:S01]  /*6a60*/  UIADD3.X UR4, URZ, ~UR4, URZ, UP0, !UPT ;  /* 0x800000043f047290 */ /* 0x000fe200087fe43f */
[----:B------:R-:W-:Y:S01]  /*6a70*/  ULDC UR15, c[0x0][0x658] ;  /* 0x00019600000f7ab9 */ /* 0x000fe20000000800 */
[----:B------:R-:W-:-:S02]  /*6a80*/  ULDC UR12, c[0x0][0x144] ;  /* 0x00005100000c7ab9 */ /* 0x000fc40000000800 */
[----:B------:R-:W-:Y:S01]  /*6a90*/  UIMAD UR8, UR4, UR10, URZ ;  /* 0x0000000a040872a4 */ /* 0x000fe2000f8e023f */
[----:B------:R-:W-:Y:S02]  /*6aa0*/  ULDC UR22, c[0x0][0x148] ;  /* 0x0000520000167ab9 */ /* 0x000fe40000000800 */
[----:B------:R-:W-:Y:S01]  /*6ab0*/  UMOV UR4, UR17 ;  /* 0x0000001100047c82 */ /* 0x000fe20008000000 */
[----:B------:R-:W-:Y:S02]  /*6ac0*/  UIMAD UR8, UR9, UR11, UR8 ;  /* 0x0000000b090872a4 */ /* 0x000fe4000f8e0208 */
[----:B------:R-:W-:Y:S01]  /*6ad0*/  UIMAD.WIDE.U32 UR4, UR9, UR10, UR4 ;  /* 0x0000000a090472a5 */ /* 0x000fe2000f8e0004 */
[----:B0-----:R-:W-:Y:S01]  /*6ae0*/  R2UR UR9, R0 ;  /* 0x00000000000972ca */ /* 0x001fe200000e0000 */
[----:B------:R-:W-:Y:S01]  /*6af0*/  ULDC UR20, c[0x0][0x648] ;  /* 0x0001920000147ab9 */ /* 0x000fe20000000800 */
[----:B-1----:R-:W-:Y:S01]  /*6b00*/  R2UR UR13, R2 ;  /* 0x00000000020d72ca */ /* 0x002fe200000e0000 */
[----:B------:R-:W-:Y:S01]  /*6b10*/  UIADD3 UR8, UR5, UR8, URZ ;  /* 0x0000000805087290 */ /* 0x000fe2000fffe03f */
[----:B------:R-:W-:-:S02]  /*6b20*/  ULDC UR21, c[0x0][0x638] ;  /* 0x00018e0000157ab9 */ /* 0x000fc40000000800 */
[----:B------:R-:W-:Y:S02]  /*6b30*/  ULDC UR5, c[0x0][0x618] ;  /* 0x0001860000057ab9 */ /* 0x000fe40000000800 */
[----:B------:R-:W-:Y:S02]  /*6b40*/  USHF.R.U64 UR10, UR4, UR5, UR8 ;  /* 0x00000005040a7299 */ /* 0x000fe40008001208 */
[----:B------:R-:W-:-:S03]  /*6b50*/  USHF.R.U32.HI UR8, URZ, UR5, UR8 ;  /* 0x000000053f087299 */ /* 0x000fc60008011608 */
[----:B------:R-:W-:Y:S01]  /*6b60*/  ULDC.64 UR4, c[0x0][0x640] ;  /* 0x0001900000047ab9 */ /* 0x000fe20000000a00 */
[----:B------:R-:W-:Y:S01]  /*6b70*/  USHF.R.U64 UR11, UR10, UR14, UR8 ;  /* 0x0000000e0a0b7299 */ /* 0x000fe20008001208 */
[----:B------:R-:W-:Y:S01]  /*6b80*/  ISETP.NE.U32.AND P0, PT, RZ, UR4, PT ;  /* 0x00000004ff007c0c */ /* 0x000fe2000bf05070 */
[----:B------:R-:W-:Y:S02]  /*6b90*/  USHF.R.U32.HI UR8, URZ, UR14, UR8 ;  /* 0x0000000e3f087299 */ /* 0x000fe40008011608 */
[----:B------:R-:W-:Y:S01]  /*6ba0*/  UIADD3 UR9, -UR9, URZ, URZ ;  /* 0x0000003f09097290 */ /* 0x000fe2000fffe13f */
[----:B------:R-:W-:Y:S01]  /*6bb0*/  ISETP.NE.AND.EX P0, PT, RZ, UR5, PT, P0 ;  /* 0x00000005ff007c0c */ /* 0x000fe2000bf05300 */
[----:B------:R-:W-:Y:S02]  /*6bc0*/  USHF.R.U64 UR17, UR11, UR15, UR8 ;  /* 0x0000000f0b117299 */ /* 0x000fe40008001208 */
[----:B------:R-:W-:Y:S02]  /*6bd0*/  UIADD3 UR18, -UR13, URZ, URZ ;  /* 0x0000003f0d127290 */ /* 0x000fe4000fffe13f */
[----:B------:R-:W-:-:S02]  /*6be0*/  USHF.R.U32.HI UR15, URZ, UR15, UR8 ;  /* 0x0000000f3f0f7299 */ /* 0x000fc40008011608 */
[----:B------:R-:W-:Y:S01]  /*6bf0*/  UIMAD UR19, UR12, UR9, UR7 ;  /* 0x000000090c1372a4 */ /* 0x000fe2000f8e0207 */
[----:B------:R-:W-:-:S05]  /*6c00*/  UMOV UR14, UR17 ;  /* 0x00000011000e7c82 */ /* 0x000fca0008000000 */
[----:B------:R-:W-:Y:S06]  /*6c10*/  @!P0 BRA `(.L_x_164) ;  /* 0x0000000000288947 */ /* 0x000fec0003800000 */
        /* <DEDUP_REMOVED lines=10> */
.L_x_164:
[----:B------:R-:W-:Y:S01]  /*6cc0*/  UISETP.NE.AND UP0, UPT, UR38, URZ, UPT ;  /* 0x0000003f2600728c */ /* 0x000fe2000bf05270 */
[----:B------:R-:W-:Y:S01]  /*6cd0*/  IMAD.MOV.U32 R0, RZ, RZ, 0x1 ;  /* 0x00000001ff007424 */ /* 0x000fe200078e00ff */
[----:B------:R-:W-:Y:S01]  /*6ce0*/  USHF.R.U64 UR5, UR14, UR20, UR15 ;  /* 0x000000140e057299 */ /* 0x000fe2000800120f */
[----:B------:R-:W-:Y:S01]  /*6cf0*/  IMAD.U32 R19, RZ, RZ, UR6 ;  /* 0x00000006ff137e24 */ /* 0x000fe2000f8e00ff */
[----:B------:R-:W-:Y:S02]  /*6d00*/  ULOP3.LUT UR4, UR11, UR47, URZ, 0xc0, !UPT ;  /* 0x0000002f0b047292 */ /* 0x000fe4000f8ec03f */
[----:B------:R-:W-:Y:S02]  /*6d10*/  UIADD3 UR7, -UR5, URZ, URZ ;  /* 0x0000003f05077290 */ /* 0x000fe4000fffe13f */
[----:B------:R-:W-:Y:S02]  /*6d20*/  UIMAD UR4, UR44, UR5, UR4 ;  /* 0x000000052c0472a4 */ /* 0x000fe4000f8e0204 */
[----:B------:R-:W-:-:S02]  /*6d30*/  ULOP3.LUT UR10, UR10, UR43, URZ, 0xc0, !UPT ;  /* 0x0000002b0a0a7292 */ /* 0x000fc4000f8ec03f */
[----:B------:R-:W-:Y:S02]  /*6d40*/  @UP0 UIMAD UR19, UR22, UR18, UR16 ;  /* 0x00000012161302a4 */ /* 0x000fe4000f8e0210 */
[----:B------:R-:W-:Y:S01]  /*6d50*/  UIMAD UR5, UR7, UR21, UR17 ;  /* 0x00000015070572a4 */ /* 0x000fe2000f8e0211 */
[----:B------:R-:W-:Y:S02]  /*6d60*/  ULDC UR8, c[0x0][0x600] ;  /* 0x0001800000087ab9 */ /* 0x000fe40000000800 */
[----:B------:R-:W-:Y:S01]  /*6d70*/  ULDC UR7, c[0x0][0x610] ;  /* 0x0001840000077ab9 */ /* 0x000fe20000000800 */
[----:B------:R-:W-:Y:S02]  /*6d80*/  UIMAD UR5, UR5, UR8, UR10 ;  /* 0x00000008050572a4 */ /* 0x000fe4000f8e020a */
[----:B------:R-:W-:-:S04]  /*6d90*/  UIMAD UR4, UR4, UR7, UR19 ;  /* 0x00000007040472a4 */ /* 0x000fc8000f8e0213 */
[----:B------:R-:W-:Y:S02]  /*6da0*/  USEL UR7, UR5, UR4, !UP0 ;  /* 0x0000000405077287 */ /* 0x000fe4000c000000 */
[----:B------:R-:W-:-:S04]  /*6db0*/  USEL UR4, UR4, UR5, !UP0 ;  /* 0x0000000504047287 */ /* 0x000fc8000c000000 */
[----:B------:R-:W-:Y:S02]  /*6dc0*/  IMAD.U32 R2, RZ, RZ, UR7 ;  /* 0x00000007ff027e24 */ /* 0x000fe4000f8e00ff */
[----:B------:R-:W-:-:S07]  /*6dd0*/  IMAD.U32 R18, RZ, RZ, UR4 ;  /* 0x00000004ff127e24 */ /* 0x000fce000f8e00ff */
.L_x_162:
[----:B------:R-:W-:Y:S01]  /*6de0*/  UIADD3 UR45, UR36, UR45, URZ ;  /* 0x0000002d242d7290 */ /* 0x000fe2000fffe03f */
[----:B------:R-:W-:Y:S02]  /*6df0*/  LOP3.LUT P0, RZ, R0, 0xff, RZ, 0xc0, !PT ;  /* 0x000000ff00ff7812 */ /* 0x000fe4000780c0ff */
[----:B------:R-:W-:Y:S01]  /*6e00*/  LOP3.LUT R100, R100, 0x1, RZ, 0x3c, !PT ;  /* 0x0000000164647812 */ /* 0x000fe200078e3cff */
[----:B------:R-:W-:Y:S02]  /*6e10*/  USHF.R.U32.HI UR4, URZ, 0x2, UR45 ;  /* 0x000000023f047899 */ /* 0x000fe4000801162d */
[----:B------:R-:W-:Y:S02]  /*6e20*/  UISETP.GT.U32.AND UP0, UPT, UR45, 0x3, UPT ;  /* 0x000000032d00788c */ /* 0x000fe4000bf04070 */
[----:B------:R-:W-:Y:S02]  /*6e30*/  ULOP3.LUT UR4, UR4, 0x1, URZ, 0xc0, !UPT ;  /* 0x0000000104047892 */ /* 0x000fe4000f8ec03f */
[----:B------:R-:W-:-:S02]  /*6e40*/  UISETP.LT.U32.AND UP0, UPT, UR36, 0x4, UP0 ;  /* 0x000000042400788c */ /* 0x000fc40008701070 */
[----:B------:R-:W-:Y:S02]  /*6e50*/  UISETP.NE.U32.AND UP1, UPT, UR4, 0x1, UPT ;  /* 0x000000010400788c */ /* 0x000fe4000bf25070 */
[----:B------:R-:W-:Y:S02]  /*6e60*/  USEL UR5, URZ, 0x1, !UP0 ;  /* 0x000000013f057887 */ /* 0x000fe4000c000000 */
[----:B------:R-:W-:Y:S02]  /*6e70*/  UISETP.GT.U32.AND UP1, UPT, UR36, 0x3, !UP1 ;  /* 0x000000032400788c */ /* 0x000fe4000cf24070 */
[----:B------:R-:W-:Y:S02]  /*6e80*/  ULOP3.LUT UR45, UR45, 0x3, URZ, 0xc0, !UPT ;  /* 0x000000032d2d7892 */ /* 0x000fe4000f8ec03f */
[----:B------:R-:W-:-:S04]  /*6e90*/  USEL UR4, URZ, 0x1, !UP1 ;  /* 0x000000013f047887 */ /* 0x000fc8000c800000 */
[----:B------:R-:W-:Y:S01]  /*6ea0*/  ULOP3.LUT UR48, UR4, UR48, UR5, 0x96, !UPT ;  /* 0x0000003004307292 */ /* 0x000fe2000f8e9605 */
[----:B------:R-:W-:Y:S11]  /*6eb0*/  @P0 BRA `(.L_x_165) ;  /* 0xffffffa800680947 */ /* 0x000ff6000383ffff */
[----:B------:R-:W-:Y:S05]  /*6ec0*/  EXIT ;  /* 0x000000000000794d */ /* 0x000fea0003800000 */
.L_x_16:
[----:B------:R-:W-:-:S08]  /*6ed0*/  ISETP.NE.AND P0, PT, RZ, UR6, PT ;  /* 0x00000006ff007c0c */ /* 0x000fd0000bf05270 */
[----:B------:R-:W0:-:S00]  /*6ee0*/  USETMAXREG.DEALLOC.CTAPOOL 0x28 ;  /* 0x00000028000079c8 */ /* 0x000e0000080e0500 */
[----:B------:R-:W-:Y:S05]  /*6ef0*/  @P0 EXIT ;  /* 0x000000000000094d */ /* 0x000fea0003800000 */
[----:B0-----:R-:W-:Y:S01]  /*6f00*/  LOP3.LUT P0, RZ, R4, 0xff, RZ, 0xc0, !PT ;  /* 0x000000ff04ff7812 */ /* 0x001fe2000780c0ff */
[----:B------:R-:W-:Y:S02]  /*6f10*/  IMAD.MOV.U32 R9, RZ, RZ, 0x1 ;  /* 0x00000001ff097424 */ /* 0x000fe400078e00ff */
[----:B------:R-:W-:-:S10]  /*6f20*/  IMAD.MOV.U32 R8, RZ, RZ, RZ ;  /* 0x000000ffff087224 */ /* 0x000fd400078e00ff */
[----:B------:R-:W-:Y:S05]  /*6f30*/  @!P0 BRA `(.L_x_166) ;  /* 0x0000000c00a08947 */ /* 0x000fea0003800000 */
[----:B------:R-:W0:Y:S01]  /*6f40*/  S2UR UR5, SR_CgaCtaId ;  /* 0x00000000000579c3 */ /* 0x000e220000008800 */
[----:B------:R-:W-:Y:S01]  /*6f50*/  UMOV UR7, 0x1 ;  /* 0x0000000100077882 */ /* 0x000fe20000000000 */
[----:B------:R-:W-:Y:S01]  /*6f60*/  LOP3.LUT P0, RZ, R0, 0x1f, RZ, 0xc0, !PT ;  /* 0x0000001f00ff7812 */ /* 0x000fe2000780c0ff */
[----:B------:R-:W-:Y:S01]  /*6f70*/  ULDC UR13, c[0x0][0x658] ;  /* 0x00019600000d7ab9 */ /* 0x000fe20000000800 */
[----:B------:R-:W-:Y:S01]  /*6f80*/  UMOV UR6, 0xffffffff ;  /* 0xffffffff00067882 */ /* 0x000fe20000000000 */
[----:B------:R-:W-:Y:S01]  /*6f90*/  BSSY B0, `(.L_x_166) ;  /* 0x00000e2000007945 */ /* 0x000fe20003800000 */
[----:B------:R-:W-:Y:S01]  /*6fa0*/  USHF.L.U32 UR6, UR6, UR13, URZ ;  /* 0x0000000d06067299 */ /* 0x000fe2000800063f */
[C---:B------:R-:W-:Y:S01]  /*6fb0*/  ISETP.NE.AND P3, PT, R3.reuse, RZ, PT ;  /* 0x000000ff0300720c */ /* 0x040fe20003f65270 */
[----:B------:R-:W-:Y:S01]  /*6fc0*/  IMAD.MOV.U32 R0, RZ, RZ, 0x1 ;  /* 0x00000001ff007424 */ /* 0x000fe200078e00ff */
[----:B------:R-:W-:Y:S01]  /*6fd0*/  ISETP.NE.OR P0, PT, R3, RZ, !P0 ;  /* 0x000000ff0300720c */ /* 0x000fe20004705670 */
[----:B------:R-:W-:Y:S01]  /*6fe0*/  IMAD.MOV.U32 R9, RZ, RZ, 0x1 ;  /* 0x00000001ff097424 */ /* 0x000fe200078e00ff */
[----:B------:R-:W-:Y:S01]  /*6ff0*/  ULDC UR14, c[0x0][0x600] ;  /* 0x00018000000e7ab9 */ /* 0x000fe20000000800 */
[----:B------:R-:W-:Y:S01]  /*7000*/  IMAD.MOV.U32 R8, RZ, RZ, RZ ;  /* 0x000000ffff087224 */ /* 0x000fe200078e00ff */
[----:B------:R-:W-:Y:S01]  /*7010*/  UMOV UR29, 0x5 ;  /* 0x00000005001d7882 */ /* 0x000fe20000000000 */
[----:B------:R-:W-:-:S02]  /*7020*/  UIADD3 UR46, UR37, 0x1, URZ ;  /* 0x00000001252e7890 */ /* 0x000fc4000fffe03f */
[----:B------:R-:W-:Y:S02]  /*7030*/  ULOP3.LUT UR45, UR40, 0x2, URZ, 0xfc, !UPT ;  /* 0x00000002282d7892 */ /* 0x000fe4000f8efc3f */
[----:B------:R-:W-:Y:S02]  /*7040*/  UIADD3 UR14, UR14, -0x1, URZ ;  /* 0xffffffff0e0e7890 */ /* 0x000fe4000fffe03f */
[----:B------:R-:W-:Y:S02]  /*7050*/  USHF.L.U32 UR13, UR7, UR13, URZ ;  /* 0x0000000d070d7299 */ /* 0x000fe4000800063f */
[----:B------:R-:W-:Y:S02]  /*7060*/  ULOP3.LUT UR22, URZ, UR6, URZ, 0x33, !UPT ;  /* 0x000000063f167292 */ /* 0x000fe4000f8e333f */
[----:B0-----:R-:W-:Y:S02]  /*7070*/  ULOP3.LUT UR4, UR5, 0x1, URZ, 0xc0, !UPT ;  /* 0x0000000105047892 */ /* 0x001fe4000f8ec03f */
[----:B------:R-:W-:-:S02]  /*7080*/  USHF.R.U32.HI UR44, URZ, 0x1, UR5 ;  /* 0x000000013f2c7899 */ /* 0x000fc40008011605 */
[----:B------:R-:W-:Y:S02]  /*7090*/  USHF.L.U32 UR15, UR5, 0x6, URZ ;  /* 0x00000006050f7899 */ /* 0x000fe4000800063f */
[----:B------:R-:W-:Y:S02]  /*70a0*/  USHF.L.U32 UR21, UR5, 0xc, URZ ;  /* 0x0000000c05157899 */ /* 0x000fe4000800063f */
[----:B------:R-:W-:Y:S02]  /*70b0*/  ULOP3.LUT UR5, UR5, 0xfffffffe, URZ, 0xc0, !UPT ;  /* 0xfffffffe05057892 */ /* 0x000fe4000f8ec03f */
[----:B------:R-:W-:Y:S02]  /*70c0*/  UISETP.GT.U32.AND UP0, UPT, UR4, 0xffff, UPT ;  /* 0x0000ffff0400788c */ /* 0x000fe4000bf04070 */
[----:B------:R-:W-:Y:S02]  /*70d0*/  USHF.L.U32 UR23, UR7, UR5, URZ ;  /* 0x0000000507177299 */ /* 0x000fe4000800063f */
[----:B------:R-:W-:-:S02]  /*70e0*/  ULOP3.LUT UR5, UR5, 0x1, URZ, 0xfc, !UPT ;  /* 0x0000000105057892 */ /* 0x000fc4000f8efc3f */
[----:B------:R-:W-:Y:S02]  /*70f0*/  USEL UR4, UR4, 0xffff, !UP0 ;  /* 0x0000ffff04047887 */ /* 0x000fe4000c000000 */
[----:B------:R-:W-:Y:S02]  /*7100*/  USHF.L.U32 UR5, UR7, UR5, URZ ;  /* 0x0000000507057299 */ /* 0x000fe4000800063f */
[----:B------:R-:W-:Y:S02]  /*7110*/  ULOP3.LUT UR4, UR4, 0xffff, URZ, 0xc0, !UPT ;  /* 0x0000ffff04047892 */ /* 0x000fe4000f8ec03f */
[----:B------:R-:W-:Y:S02]  /*7120*/  ULOP3.LUT UR15, UR15, 0x40, URZ, 0xc0, !UPT ;  /* 0x000000400f0f7892 */ /* 0x000fe4000f8ec03f */
[----:B------:R-:W-:Y:S02]  /*7130*/  ULOP3.LUT UR21, UR21, 0x1000, URZ, 0xc0, !UPT ;  /* 0x0000100015157892 */ /* 0x000fe4000f8ec03f */
[----:B------:R-:W-:-:S02]  /*7140*/  ULOP3.LUT UR23, UR23, UR5, URZ, 0xfc, !UPT ;  /* 0x0000000517177292 */ /* 0x000fc4000f8efc3f */
[----:B------:R-:W-:Y:S01]  /*7150*/  USHF.L.U32 UR29, UR29, UR4, URZ ;  /* 0x000000041d1d7299 */ /* 0x000fe2000800063f */
[----:B------:R-:W-:-:S11]  /*7160*/  ULDC.64 UR30, c[0x0][0x198] ;  /* 0x00006600001e7ab9 */ /* 0x000fd60000000a00 */
.L_x_178:
[----:B------:R-:W-:-:S03]  /*7170*/  UMOV UR4, 0xffffffff ;  /* 0xffffffff00047882 */ /* 0x000fc60000000000 */
[----:B------:R-:W-:Y:S05]  /*7180*/  BRA.DIV UR4, `(.L_x_167) ;  /* 0x0000001204247947 */ /* 0x000fea000b800000 */
[----:B------:R-:W-:-:S13]  /*7190*/  ELECT P6, URZ, PT ;  /* 0x00000000003f782f */ /* 0x000fda00038c0000 */
.L_x_191:
[----:B------:R-:W0:Y:S01]  /*71a0*/  LDC R3, c[0x0][0x28c] ;  /* 0x0000a300ff037b82 */ /* 0x000e220000000800 */
[----:B------:R-:W-:Y:S01]  /*71b0*/  BSSY B1, `(.L_x_168) ;  /* 0x000004a000017945 */ /* 0x000fe20003800000 */
[----:B0-----:R-:W-:-:S13]  /*71c0*/  ISETP.LT.OR P6, PT, R3, 0x1, !P6 ;  /* 0x000000010300780c */ /* 0x001fda00077c1670 */
[----:B------:R-:W-:Y:S05]  /*71d0*/  @P6 BRA `(.L_x_169) ;  /* 0x00000004001c6947 */ /* 0x000fea0003800000 */
[----:B------:R-:W-:Y:S01]  /*71e0*/  LEA R18, R18, UR44, 0x1 ;  /* 0x0000002c12127c11 */ /* 0x000fe2000f8e08ff */
[----:B------:R-:W-:Y:S01]  /*71f0*/  IMAD.MOV.U32 R11, RZ, RZ, RZ ;  /* 0x000000ffff0b7224 */ /* 0x000fe200078e00ff */
[----:B------:R-:W-:Y:S01]  /*7200*/  LEA R6, R2, UR15, 0x7 ;  /* 0x0000000f02067c11 */ /* 0x000fe2000f8e38ff */
[----:B------:R-:W-:Y:S02]  /*7210*/  IMAD.U32 R12, RZ, RZ, UR46 ;  /* 0x0000002eff0c7e24 */ /* 0x000fe4000f8e00ff */
[----:B------:R-:W-:Y:S02]  /*7220*/  IMAD.MOV.U32 R2, RZ, RZ, R9 ;  /* 0x000000ffff027224 */ /* 0x000fe400078e0009 */
[----:B------:R-:W-:Y:S02]  /*7230*/  IMAD.MOV.U32 R3, RZ, RZ, R8 ;  /* 0x000000ffff037224 */ /* 0x000fe400078e0008 */
[----:B------:R-:W-:-:S07]  /*7240*/  IMAD.SHL.U32 R18, R18, 0x20, RZ ;  /* 0x0000002012127824 */ /* 0x000fce00078e00ff */
.L_x_173:
[----:B------:R-:W0:Y:S01]  /*7250*/  S2R R5, SR_CgaCtaId ;  /* 0x0000000000057919 */ /* 0x000e220000008800 */
[----:B------:R-:W-:-:S04]  /*7260*/  MOV R4, 0x400 ;  /* 0x0000040000047802 */ /* 0x000fc80000000f00 */
[----:B0-----:R-:W-:Y:S02]  /*7270*/  LEA R10, R5, R4, 0x18 ;  /* 0x00000004050a7211 */ /* 0x001fe400078ec0ff */
[----:B------:R-:W-:Y:S01]  /*7280*/  SHF.L.U32 R4, R2, 0x1f, RZ ;  /* 0x0000001f02047819 */ /* 0x000fe200000006ff */
[----:B------:R-:W0:Y:S02]  /*7290*/  @!P3 LDC R5, c[0x0][0x500] ;  /* 0x00014000ff05bb82 */ /* 0x000e240000000800 */
[----:B------:R-:W-:-:S04]  /*72a0*/  IMAD R7, R3, 0x8, R10 ;  /* 0x0000000803077824 */ /* 0x000fc800078e020a */
[----:B------:R-:W1:Y:S02]  /*72b0*/  SYNCS.PHASECHK.TRANS64.TRYWAIT P1, [R7+URZ+0x20], R4 ;  /* 0x00002004070075a7 */ /* 0x000e64000802017f */
[----:B-1----:R-:W-:Y:S05]  /*72c0*/  @!P1 BRA `(.L_x_170) ;  /* 0x0000000c00f49947 */ /* 0x002fea0003800000 */
.L_x_192:
[----:B------:R-:W-:Y:S01]  /*72d0*/  UPRMT UR4, UR45, 0x9910, URZ ;  /* 0x000099102d047896 */ /* 0x000fe2000800003f */
[----:B0-----:R0:W-:Y:S03]  /*72e0*/  @!P3 SYNCS.ARRIVE.TRANS64 RZ, [R7+URZ], R5 ;  /* 0x0000000507ffb9a7 */ /* 0x0011e6000800003f */
[----:B------:R-:W-:-:S06]  /*72f0*/  UISETP.NE.AND UP0, UPT, UR4, 0x2, UPT ;  /* 0x000000020400788c */ /* 0x000fcc000bf05270 */
[----:B------:R-:W-:-:S13]  /*7300*/  PLOP3.LUT P1, PT, PT, PT, UP0, 0x80, 0x0 ;  /* 0x000000000000781c */ /* 0x000fda0003f2f008 */
[----:B0-----:R-:W-:Y:S05]  /*7310*/  @P1 BRA `(.L_x_171) ;  /* 0x0000000000041947 */ /* 0x001fea0003800000 */
[----:B------:R-:W-:Y:S01]  /*7320*/  BPT.TRAP 0x1 ;  /* 0x000000040000795c */ /* 0x000fe20000300000 */
.L_x_171:
[----:B------:R-:W-:Y:S05]  /*7330*/  @P0 BRA `(.L_x_172) ;  /* 0x0000000000040947 */ /* 0x000fea0003800000 */
[----:B------:R-:W-:Y:S01]  /*7340*/  BPT.TRAP 0x1 ;  /* 0x000000040000795c */ /* 0x000fe20000300000 */
.L_x_172:
[C---:B-1----:R-:W-:Y:S01]  /*7350*/  LEA R4, R3.reuse, UR44, 0x2 ;  /* 0x0000002c03047c11 */ /* 0x042fe2000f8e10ff */
[----:B------:R-:W-:Y:S01]  /*7360*/  VIADD R12, R12, 0xffffffff ;  /* 0xffffffff0c0c7836 */ /* 0x000fe20000000000 */
[----:B------:R-:W-:Y:S01]  /*7370*/  LEA R5, R3, UR21, 0xe ;  /* 0x0000001503057c11 */ /* 0x000fe2000f8e70ff */
[----:B------:R-:W-:Y:S01]  /*7380*/  UIADD3 UR4, UP0, UR30, 0xf0, URZ ;  /* 0x000000f01e047890 */ /* 0x000fe2000ff1e03f */
[----:B------:R-:W-:Y:S01]  /*7390*/  R2UR UR34, R11 ;  /* 0x000000000b2272ca */ /* 0x000fe200000e0000 */
[----:B------:R-:W-:Y:S01]  /*73a0*/  IMAD.SHL.U32 R4, R4, 0x800, RZ ;  /* 0x0000080004047824 */ /* 0x000fe200078e00ff */
[----:B------:R-:W-:Y:S01]  /*73b0*/  R2UR UR33, R7 ;  /* 0x00000000072172ca */ /* 0x000fe200000e0000 */
[--C-:B------:R-:W-:Y:S01]  /*73c0*/  IMAD R5, R5, 0x2, R10.reuse ;  /* 0x0000000205057824 */ /* 0x100fe200078e020a */
[----:B------:R-:W-:Y:S01]  /*73d0*/  R2UR UR36, R19 ;  /* 0x00000000132472ca */ /* 0x000fe200000e0000 */
[----:B------:R-:W-:Y:S01]  /*73e0*/  IMAD R4, R4, 0x2, R10 ;  /* 0x0000000204047824 */ /* 0x000fe200078e020a */
[----:B------:R-:W-:Y:S01]  /*73f0*/  R2UR UR35, R18 ;  /* 0x00000000122372ca */ /* 0x000fe200000e0000 */
[----:B------:R-:W-:Y:S01]  /*7400*/  UIADD3 UR42, UP1, UR30, 0x1f0, URZ ;  /* 0x000001f01e2a7890 */ /* 0x000fe2000ff3e03f */
[----:B------:R-:W-:Y:S01]  /*7410*/  R2UR UR8, R5 ;  /* 0x00000000050872ca */ /* 0x000fe200000e0000 */
[----:B------:R-:W-:Y:S01]  /*7420*/  UIADD3.X UR5, URZ, UR31, URZ, UP0, !UPT ;  /* 0x0000001f3f057290 */ /* 0x000fe200087fe43f */
[----:B------:R-:W-:Y:S01]  /*7430*/  R2UR UR24, R4 ;  /* 0x00000000041872ca */ /* 0x000fe200000e0000 */
[----:B------:R-:W-:Y:S01]  /*7440*/  UPRMT UR41, URZ, 0x5410, UR29 ;  /* 0x000054103f297896 */ /* 0x000fe2000800001d */
[----:B------:R-:W-:Y:S01]  /*7450*/  R2UR UR19, R6 ;  /* 0x00000000061372ca */ /* 0x000fe200000e0000 */
[----:B------:R-:W-:Y:S01]  /*7460*/  UIADD3 UR26, UR34, 0x40, URZ ;  /* 0x00000040221a7890 */ /* 0x000fe2000fffe03f */
[----:B------:R-:W-:Y:S01]  /*7470*/  ISETP.GT.AND P2, PT, R12, 0x1, PT ;  /* 0x000000010c00780c */ /* 0x000fe20003f44270 */
[----:B------:R-:W-:Y:S01]  /*7480*/  UIADD3.X UR43, URZ, UR31, URZ, UP1, !UPT ;  /* 0x0000001f3f2b7290 */ /* 0x000fe20008ffe43f */
[----:B------:R-:W-:Y:S01]  /*7490*/  VIADD R3, R3, 0x1 ;  /* 0x0000000103037836 */ /* 0x000fe20000000000 */
[----:B------:R-:W-:Y:S01]  /*74a0*/  UPRMT UR47, URZ, 0x5410, UR23 ;  /* 0x000054103f2f7896 */ /* 0x000fe20008000017 */
[----:B------:R-:W-:Y:S01]  /*74b0*/  VIADD R11, R11, 0x80 ;  /* 0x000000800b0b7836 */ /* 0x000fe20000000000 */
[----:B------:R-:W-:Y:S01]  /*74c0*/  UMOV UR6, 0x0 ;  /* 0x0000000000067882 */ /* 0x000fe20000000000 */
[----:B------:R-:W-:Y:S01]  /*74d0*/  UMOV UR7, 0x10000000 ;  /* 0x1000000000077882 */ /* 0x000fe20000000000 */
[----:B------:R-:W-:Y:S01]  /*74e0*/  UIADD3 UR16, UR8, 0x10180, URZ ;  /* 0x0001018008107890 */ /* 0x000fe2000fffe03f */
[----:B------:R-:W-:Y:S01]  /*74f0*/  ISETP.NE.AND P1, PT, R3, 0x4, PT ;  /* 0x000000040300780c */ /* 0x000fe20003f25270 */
[----:B------:R-:W-:-:S02]  /*7500*/  UIADD3 UR32, UR24, 0x180, URZ ;  /* 0x0000018018207890 */ /* 0x000fc4000fffe03f */
[----:B------:R-:W-:Y:S01]  /*7510*/  UIADD3 UR24, UR24, 0x2180, URZ ;  /* 0x0000218018187890 */ /* 0x000fe2000fffe03f */
[----:B------:R-:W-:Y:S01]  /*7520*/  SEL R5, RZ, 0x1, P1 ;  /* 0x00000001ff057807 */ /* 0x000fe20000800000 */
[----:B------:R-:W-:Y:S01]  /*7530*/  UIADD3 UR8, UR8, 0x14180, URZ ;  /* 0x0001418008087890 */ /* 0x000fe2000fffe03f */
[----:B------:R-:W-:Y:S01]  /*7540*/  SEL R3, R3, RZ, P1 ;  /* 0x000000ff03037207 */ /* 0x000fe20000800000 */
[----:B------:R-:W-:Y:S01]  /*7550*/  UMOV UR25, UR33 ;  /* 0x0000002100197c82 */ /* 0x000fe20008000000 */
[----:B------:R-:W-:Y:S01]  /*7560*/  UMOV UR28, UR36 ;  /* 0x00000024001c7c82 */ /* 0x000fe20008000000 */
[----:B------:R-:W-:Y:S01]  /*7570*/  UMOV UR27, UR35 ;  /* 0x00000023001b7c82 */ /* 0x000fe20008000000 */
[----:B------:R-:W-:Y:S01]  /*7580*/  UMOV UR17, UR33 ;  /* 0x0000002100117c82 */ /* 0x000fe20008000000 */
[----:B------:R-:W-:Y:S01]  /*7590*/  UMOV UR18, UR34 ;  /* 0x0000002200127c82 */ /* 0x000fe20008000000 */
[----:B------:R-:W-:Y:S01]  /*75a0*/  UMOV UR20, UR36 ;  /* 0x0000002400147c82 */ /* 0x000fe20008000000 */
[----:B------:R0:W-:Y:S01]  /*75b0*/  UTMALDG.3D.MULTICAST [UR32], [UR4], UR41, desc[UR6] ;  /* 0x00000620040073b4 */ /* 0x0001e20008011829 */
[----:B------:R-:W-:Y:S01]  /*75c0*/  UMOV UR9, UR33 ;  /* 0x0000002100097c82 */ /* 0x000fe20008000000 */
[----:B------:R-:W-:Y:S01]  /*75d0*/  UMOV UR11, UR19 ;  /* 0x00000013000b7c82 */ /* 0x000fe20008000000 */
[----:B------:R-:W-:Y:S01]  /*75e0*/  UMOV UR12, UR36 ;  /* 0x00000024000c7c82 */ /* 0x000fe20008000000 */
[----:B------:R-:W-:Y:S01]  /*75f0*/  UMOV UR10, UR26 ;  /* 0x0000001a000a7c82 */ /* 0x000fe20008000000 */
[----:B------:R-:W-:Y:S01]  /*7600*/  LOP3.LUT R2, R2, R5, RZ, 0x3c, !PT ;  /* 0x0000000502027212 */ /* 0x000fe200078e3cff */
[----:B------:R0:W-:Y:S01]  /*7610*/  UTMALDG.3D.MULTICAST [UR24], [UR4], UR41, desc[UR6] ;  /* 0x00000618040073b4 */ /* 0x0001e20008011829 */
[----:B------:R0:W-:Y:S01]  /*7620*/  UTMALDG.3D.MULTICAST [UR16], [UR42], UR47, desc[UR6] ;  /* 0x000006102a0073b4 */ /* 0x0001e2000801182f */
[----:B------:R0:W-:Y:S02]  /*7630*/  UTMALDG.3D.MULTICAST [UR8], [UR42], UR47, desc[UR6] ;  /* 0x000006082a0073b4 */ /* 0x0001e4000801182f */
[----:B0-----:R-:W-:Y:S05]  /*7640*/  @P2 BRA `(.L_x_173) ;  /* 0xfffffffc00002947 */ /* 0x001fea000383ffff */
.L_x_169:
[----:B------:R-:W-:Y:S05]  /*7650*/  BSYNC B1 ;  /* 0x0000000000017941 */ /* 0x000fea0003800000 */
.L_x_168:
[----:B------:R-:W-:Y:S01]  /*7660*/  LOP3.LUT P4, RZ, R0, 0xff, RZ, 0xc0, !PT ;  /* 0x000000ff00ff7812 */ /* 0x000fe2000788c0ff */
[----:B------:R-:W-:Y:S01]  /*7670*/  VIADD R8, R8, UR37 ;  /* 0x0000002508087c36 */ /* 0x000fe20008000000 */
[----:B------:R-:W-:Y:S01]  /*7680*/  ULDC.64 UR4, c[0x0][0x650] ;  /* 0x0001940000047ab9 */ /* 0x000fe20000000a00 */
[----:B------:R-:W-:Y:S01]  /*7690*/  BSSY B1, `(.L_x_174) ;  /* 0x000006f000017945 */ /* 0x000fe20003800000 */
[----:B------:R-:W-:Y:S02]  /*76a0*/  IMAD.MOV.U32 R18, RZ, RZ, -0x1 ;  /* 0xffffffffff127424 */ /* 0x000fe400078e00ff */
[----:B------:R-:W-:Y:S01]  /*76b0*/  SHF.R.U32.HI R0, RZ, 0x2, R8 ;  /* 0x00000002ff007819 */ /* 0x000fe20000011608 */
[----:B------:R-:W-:Y:S01]  /*76c0*/  IMAD.MOV.U32 R19, RZ, RZ, -0x1 ;  /* 0xffffffffff137424 */ /* 0x000fe200078e00ff */
[----:B------:R-:W-:Y:S02]  /*76d0*/  ISETP.GT.U32.AND P1, PT, R8, 0x3, PT ;  /* 0x000000030800780c */ /* 0x000fe40003f24070 */
[----:B------:R-:W-:-:S02]  /*76e0*/  LOP3.LUT R0, R0, 0x1, RZ, 0xc0, !PT ;  /* 0x0000000100007812 */ /* 0x000fc400078ec0ff */
[----:B------:R-:W-:Y:S01]  /*76f0*/  LOP3.LUT R8, R8, 0x3, RZ, 0xc0, !PT ;  /* 0x0000000308087812 */ /* 0x000fe200078ec0ff */
[----:B------:R-:W0:Y:S01]  /*7700*/  @P4 S2R R3, SR_CgaCtaId ;  /* 0x0000000000034919 */ /* 0x000e220000008800 */
[----:B------:R-:W-:Y:S02]  /*7710*/  @P4 MOV R2, 0x400 ;  /* 0x0000040000024802 */ /* 0x000fe40000000f00 */
[----:B------:R-:W-:Y:S02]  /*7720*/  ISETP.NE.U32.AND P2, PT, R0, 0x1, PT ;  /* 0x000000010000780c */ /* 0x000fe40003f45070 */
[----:B0-----:R-:W-:Y:S01]  /*7730*/  @P4 LEA R2, R3, R2, 0x18 ;  /* 0x0000000203024211 */ /* 0x001fe200078ec0ff */
[----:B------:R-:W-:-:S03]  /*7740*/  IMAD.U32 R3, RZ, RZ, UR37 ;  /* 0x00000025ff037e24 */ /* 0x000fc6000f8e00ff */
[----:B------:R0:W-:Y:S01]  /*7750*/  @P4 SYNCS.ARRIVE.TRANS64.A1T0 RZ, [R2+URZ+0x78], RZ ;  /* 0x000078ff02ff49a7 */ /* 0x0001e2000810003f */
[----:B------:R-:W-:Y:S02]  /*7760*/  IADD3 R16, P4, R16, UR52, RZ ;  /* 0x0000003410107c10 */ /* 0x000fe4000ff9e0ff */
[----:B------:R-:W-:Y:S02]  /*7770*/  ISETP.LT.U32.AND P1, PT, R3, 0x4, P1 ;  /* 0x000000040300780c */ /* 0x000fe40000f21070 */
[----:B------:R-:W-:Y:S02]  /*7780*/  IADD3.X R17, R17, UR39, RZ, P4, !PT ;  /* 0x0000002711117c10 */ /* 0x000fe4000a7fe4ff */
[----:B------:R-:W-:Y:S02]  /*7790*/  ISETP.GE.U32.AND P4, PT, R16, UR4, PT ;  /* 0x0000000410007c0c */ /* 0x000fe4000bf86070 */
[----:B------:R-:W-:Y:S02]  /*77a0*/  SEL R0, RZ, 0x1, !P1 ;  /* 0x00000001ff007807 */ /* 0x000fe40004800000 */
[----:B------:R-:W-:-:S02]  /*77b0*/  ISETP.GE.U32.AND.EX P1, PT, R17, UR5, PT, P4 ;  /* 0x0000000511007c0c */ /* 0x000fc4000bf26140 */
[----:B------:R-:W-:Y:S02]  /*77c0*/  ISETP.GT.U32.AND P2, PT, R3, 0x3, !P2 ;  /* 0x000000030300780c */ /* 0x000fe40005744070 */
[----:B------:R-:W-:Y:S02]  /*77d0*/  PRMT R3, RZ, 0x7610, R3 ;  /* 0x00007610ff037816 */ /* 0x000fe40000000003 */
[----:B0-----:R-:W-:-:S04]  /*77e0*/  SEL R2, RZ, 0x1, !P2 ;  /* 0x00000001ff027807 */ /* 0x001fc80005000000 */
[--C-:B------:R-:W-:Y:S01]  /*77f0*/  LOP3.LUT R9, R2, R9, R0.reuse, 0x96, !PT ;  /* 0x0000000902097212 */ /* 0x100fe200078e9600 */
[----:B------:R-:W-:Y:S01]  /*7800*/  IMAD.MOV.U32 R2, RZ, RZ, -0x1 ;  /* 0xffffffffff027424 */ /* 0x000fe200078e00ff */
[----:B------:R-:W-:Y:S01]  /*7810*/  PRMT R0, RZ, 0x7610, R0 ;  /* 0x00007610ff007816 */ /* 0x000fe20000000000 */
[----:B------:R-:W-:Y:S06]  /*7820*/  @P1 BRA `(.L_x_175) ;  /* 0x0000000400541947 */ /* 0x000fec0003800000 */
[----:B------:R-:W0:Y:S01]  /*7830*/  S2UR UR4, SR_CTAID.X ;  /* 0x00000000000479c3 */ /* 0x000e220000002500 */
[----:B------:R-:W-:Y:S01]  /*7840*/  ULDC.64 UR6, c[0x0][0x628] ;  /* 0x00018a0000067ab9 */ /* 0x000fe20000000a00 */
[----:B------:R-:W-:Y:S01]  /*7850*/  ULDC UR5, c[0x0][0x150] ;  /* 0x0000540000057ab9 */ /* 0x000fe20000000800 */
[----:B------:R-:W-:Y:S01]  /*7860*/  ISETP.NE.U32.AND P1, PT, RZ, UR6, PT ;  /* 0x00000006ff007c0c */ /* 0x000fe2000bf25070 */
[----:B------:R-:W-:Y:S01]  /*7870*/  ULDC UR8, c[0x0][0x630] ;  /* 0x00018c0000087ab9 */ /* 0x000fe20000000800 */
[----:B------:R-:W-:Y:S01]  /*7880*/  ULDC UR10, c[0x0][0x154] ;  /* 0x00005500000a7ab9 */ /* 0x000fe20000000800 */
[----:B------:R-:W-:Y:S01]  /*7890*/  IMAD.MOV.U32 R2, RZ, RZ, R16 ;  /* 0x000000ffff027224 */ /* 0x000fe200078e0010 */
[----:B------:R-:W-:Y:S01]  /*78a0*/  ISETP.NE.AND.EX P1, PT, RZ, UR7, PT, P1 ;  /* 0x00000007ff007c0c */ /* 0x000fe2000bf25310 */
[----:B------:R-:W1:Y:S01]  /*78b0*/  S2UR UR9, SR_CTAID.Y ;  /* 0x00000000000979c3 */ /* 0x000e620000002600 */
[----:B0-----:R-:W-:-:S05]  /*78c0*/  I2FP.F32.U32 R3, UR4 ;  /* 0x0000000400037c45 */ /* 0x001fca0008201000 */
[----:B------:R-:W-:Y:S01]  /*78d0*/  FMUL R10, R3, UR5 ;  /* 0x00000005030a7c20 */ /* 0x000fe20008400000 */
[----:B------:R-:W-:-:S05]  /*78e0*/  IMAD.MOV.U32 R3, RZ, RZ, R17 ;  /* 0x000000ffff037224 */ /* 0x000fca00078e0011 */
[----:B------:R-:W-:Y:S05]  /*78f0*/  @!P1 BRA `(.L_x_176) ;  /* 0x0000000000289947 */ /* 0x000fea0003800000 */
[----:B------:R-:W-:Y:S02]  /*7900*/  ULDC UR5, c[0x0][0x634] ;  /* 0x00018d0000057ab9 */ /* 0x000fe40000000800 */
[----:B------:R-:W-:-:S05]  /*7910*/  IADD3 R7, P1, R16, UR5, RZ ;  /* 0x0000000510077c10 */ /* 0x000fca000ff3e0ff */
[----:B------:R-:W-:-:S04]  /*7920*/  IMAD.X R11, RZ, RZ, R17, P1 ;  /* 0x000000ffff0b7224 */ /* 0x000fc800008e0611 */
[----:B------:R-:W-:-:S04]  /*7930*/  IMAD.WIDE.U32 R4, R11, UR6, RZ ;  /* 0x000000060b047c25 */ /* 0x000fc8000f8e00ff */
[----:B------:R-:W-:-:S04]  /*7940*/  IMAD.WIDE.U32 R4, P1, R7, UR7, R4 ;  /* 0x0000000707047c25 */ /* 0x000fc8000f820004 */
[----:B------:R-:W-:-:S04]  /*7950*/  IMAD.WIDE.U32 R6, R7, UR6, RZ ;  /* 0x0000000607067c25 */ /* 0x000fc8000f8e00ff */
[----:B------:R-:W-:Y:S01]  /*7960*/  IMAD.X R3, RZ, RZ, RZ, P1 ;  /* 0x000000ffff037224 */ /* 0x000fe200008e06ff */
[----:B------:R-:W-:Y:S01]  /*7970*/  IADD3 RZ, P1, R7, R4, RZ ;  /* 0x0000000407ff7210 */ /* 0x000fe20007f3e0ff */
[----:B------:R-:W-:-:S04]  /*7980*/  IMAD.MOV.U32 R2, RZ, RZ, R5 ;  /* 0x000000ffff027224 */ /* 0x000fc800078e0005 */
[----:B------:R-:W-:-:S08]  /*7990*/  IMAD.WIDE.U32.X R2, R11, UR7, R2, P1 ;  /* 0x000000070b027c25 */ /* 0x000fd000088e0402 */
.L_x_176:
[--C-:B------:R-:W-:Y:S01]  /*79a0*/  SHF.R.U64 R19, R2, UR8, R3.reuse ;  /* 0x0000000802137c19 */ /* 0x100fe20008001203 */
[----:B------:R-:W0:Y:S01]  /*79b0*/  F2I.U32.TRUNC.NTZ R10, R10 ;  /* 0x0000000a000a7305 */ /* 0x000e22000020f000 */
[----:B------:R-:W-:Y:S01]  /*79c0*/  SHF.R.U32.HI R2, RZ, UR8, R3 ;  /* 0x00000008ff027c19 */ /* 0x000fe20008011603 */
[----:B------:R-:W-:Y:S01]  /*79d0*/  ULDC.64 UR6, c[0x0][0x620] ;  /* 0x0001880000067ab9 */ /* 0x000fe20000000a00 */
[----:B------:R-:W-:Y:S01]  /*79e0*/  IADD3 R5, P1, RZ, -R19, RZ ;  /* 0x80000013ff057210 */ /* 0x000fe20007f3e0ff */
[----:B------:R-:W2:Y:S01]  /*79f0*/  LDC R15, c[0x0][0x610] ;  /* 0x00018400ff0f7b82 */ /* 0x000ea20000000800 */
[----:B-1----:R-:W-:Y:S01]  /*7a00*/  I2FP.F32.U32 R4, UR9 ;  /* 0x0000000900047c45 */ /* 0x002fe20008201000 */
[----:B------:R-:W-:Y:S01]  /*7a10*/  ULDC UR8, c[0x0][0x658] ;  /* 0x0001960000087ab9 */ /* 0x000fe20000000800 */
[----:B------:R-:W-:Y:S01]  /*7a20*/  ULDC UR12, c[0x0][0x648] ;  /* 0x00019200000c7ab9 */ /* 0x000fe20000000800 */
[----:B------:R-:W-:Y:S02]  /*7a30*/  IMAD.X R2, RZ, RZ, ~R2, P1 ;  /* 0x000000ffff027224 */ /* 0x000fe400008e0e02 */
[----:B------:R-:W-:Y:S01]  /*7a40*/  FMUL R6, R4, UR10 ;  /* 0x0000000a04067c20 */ /* 0x000fe20008400000 */
[----:B------:R-:W-:Y:S01]  /*7a50*/  ULDC.64 UR10, c[0x0][0x640] ;  /* 0x00019000000a7ab9 */ /* 0x000fe20000000a00 */
[----:B------:R-:W-:Y:S01]  /*7a60*/  IMAD R4, R2, UR6, RZ ;  /* 0x0000000602047c24 */ /* 0x000fe2000f8e02ff */
[----:B------:R-:W-:Y:S01]  /*7a70*/  ISETP.NE.U32.AND P1, PT, RZ, UR10, PT ;  /* 0x0000000aff007c0c */ /* 0x000fe2000bf25070 */
[C---:B------:R-:W-:Y:S01]  /*7a80*/  IMAD.WIDE.U32 R2, R5.reuse, UR6, R16 ;  /* 0x0000000605027c25 */ /* 0x040fe2000f8e0010 */
[----:B0-----:R-:W-:Y:S01]  /*7a90*/  R2UR UR5, R10 ;  /* 0x000000000a0572ca */ /* 0x001fe200000e0000 */
[----:B------:R-:W0:Y:S01]  /*7aa0*/  F2I.U32.TRUNC.NTZ R6, R6 ;  /* 0x0000000600067305 */ /* 0x000e22000020f000 */
[----:B------:R-:W-:Y:S01]  /*7ab0*/  ULDC UR6, c[0x0][0x618] ;  /* 0x0001860000067ab9 */ /* 0x000fe20000000800 */
[----:B------:R-:W-:Y:S01]  /*7ac0*/  IMAD R5, R5, UR7, R4 ;  /* 0x0000000705057c24 */ /* 0x000fe2000f8e0204 */
[----:B------:R-:W-:-:S03]  /*7ad0*/  ISETP.NE.AND.EX P1, PT, RZ, UR11, PT, P1 ;  /* 0x0000000bff007c0c */ /* 0x000fc6000bf25310 */
[----:B------:R-:W-:-:S05]  /*7ae0*/  IMAD.IADD R3, R3, 0x1, R5 ;  /* 0x0000000103037824 */ /* 0x000fca00078e0205 */
[--C-:B------:R-:W-:Y:S02]  /*7af0*/  SHF.R.U64 R10, R2, UR6, R3.reuse ;  /* 0x00000006020a7c19 */ /* 0x100fe40008001203 */
[----:B------:R-:W-:Y:S01]  /*7b00*/  SHF.R.U32.HI R3, RZ, UR6, R3 ;  /* 0x00000006ff037c19 */ /* 0x000fe20008011603 */
[----:B------:R-:W-:Y:S01]  /*7b10*/  ULDC UR6, c[0x0][0x608] ;  /* 0x0001820000067ab9 */ /* 0x000fe20000000800 */
[----:B0-----:R-:W-:Y:S02]  /*7b20*/  R2UR UR7, R6 ;  /* 0x00000000060772ca */ /* 0x001fe400000e0000 */
[--C-:B------:R-:W-:Y:S02]  /*7b30*/  SHF.R.U64 R12, R10, UR6, R3.reuse ;  /* 0x000000060a0c7c19 */ /* 0x100fe40008001203 */
[----:B------:R-:W-:Y:S01]  /*7b40*/  SHF.R.U32.HI R3, RZ, UR6, R3 ;  /* 0x00000006ff037c19 */ /* 0x000fe20008011603 */
[----:B------:R-:W-:-:S03]  /*7b50*/  UIADD3 UR6, -UR5, URZ, URZ ;  /* 0x0000003f05067290 */ /* 0x000fc6000fffe13f */
[--C-:B------:R-:W-:Y:S01]  /*7b60*/  SHF.R.U64 R13, R12, UR8, R3.reuse ;  /* 0x000000080c0d7c19 */ /* 0x100fe20008001203 */
[----:B------:R-:W-:Y:S01]  /*7b70*/  ULDC UR5, c[0x0][0x144] ;  /* 0x0000510000057ab9 */ /* 0x000fe20000000800 */
[----:B------:R-:W-:-:S03]  /*7b80*/  SHF.R.U32.HI R3, RZ, UR8, R3 ;  /* 0x00000008ff037c19 */ /* 0x000fc60008011603 */
[----:B------:R-:W-:Y:S01]  /*7b90*/  IMAD.MOV.U32 R2, RZ, RZ, R13 ;  /* 0x000000ffff027224 */ /* 0x000fe200078e000d */
[----:B------:R-:W-:Y:S06]  /*7ba0*/  @!P1 BRA `(.L_x_177) ;  /* 0x0000000000289947 */ /* 0x000fec0003800000 */
        /* <DEDUP_REMOVED lines=10> */
.L_x_177:
[----:B------:R-:W-:Y:S01]  /*7c50*/  UISETP.NE.AND UP0, UPT, UR38, URZ, UPT ;  /* 0x0000003f2600728c */ /* 0x000fe2000bf05270 */
[----:B------:R-:W-:Y:S01]  /*7c60*/  SHF.R.U64 R3, R2, UR12, R3 ;  /* 0x0000000c02037c19 */ /* 0x000fe20008001203 */
[----:B------:R-:W-:Y:S01]  /*7c70*/  UIADD3 UR7, -UR7, URZ, URZ ;  /* 0x0000003f07077290 */ /* 0x000fe2000fffe13f */
[----:B------:R-:W-:Y:S01]  /*7c80*/  LOP3.LUT R2, R12, UR22, RZ, 0xc0, !PT ;  /* 0x000000160c027c12 */ /* 0x000fe2000f8ec0ff */
[----:B------:R-:W-:Y:S01]  /*7c90*/  UIMAD UR4, UR5, UR6, UR4 ;  /* 0x00000006050472a4 */ /* 0x000fe2000f8e0204 */
[----:B------:R-:W-:Y:S01]  /*7ca0*/  LOP3.LUT R5, R10, UR14, RZ, 0xc0, !PT ;  /* 0x0000000e0a057c12 */ /* 0x000fe2000f8ec0ff */
[----:B------:R-:W-:Y:S01]  /*7cb0*/  IMAD.MOV R4, RZ, RZ, -R3 ;  /* 0x000000ffff047224 */ /* 0x000fe200078e0a03 */
[----:B------:R-:W-:Y:S01]  /*7cc0*/  ULDC UR5, c[0x0][0x148] ;  /* 0x0000520000057ab9 */ /* 0x000fe20000000800 */
[----:B------:R-:W-:Y:S01]  /*7cd0*/  IMAD R18, R3, UR13, R2 ;  /* 0x0000000d03127c24 */ /* 0x000fe2000f8e0202 */
[----:B------:R-:W-:Y:S01]  /*7ce0*/  PLOP3.LUT P1, PT, PT, PT, UP0, 0x80, 0x0 ;  /* 0x000000000000781c */ /* 0x000fe20003f2f008 */
[----:B------:R-:W-:Y:S01]  /*7cf0*/  IMAD.MOV.U32 R3, RZ, RZ, 0x1 ;  /* 0x00000001ff037424 */ /* 0x000fe200078e00ff */
[----:B------:R-:W-:-:S03]  /*7d00*/  @UP0 UIMAD UR4, UR5, UR7, UR9 ;  /* 0x00000007050402a4 */ /* 0x000fc6000f8e0209 */
[----:B------:R-:W-:Y:S02]  /*7d10*/  ULDC UR5, c[0x0][0x638] ;  /* 0x00018e0000057ab9 */ /* 0x000fe40000000800 */
[----:B------:R-:W-:Y:S02]  /*7d20*/  IMAD R2, R4, UR5, R13 ;  /* 0x0000000504027c24 */ /* 0x000fe4000f8e020d */
[----:B--2---:R-:W-:Y:S01]  /*7d30*/  IMAD R18, R18, R15, UR4 ;  /* 0x0000000412127e24 */ /* 0x004fe2000f8e020f */
[----:B------:R-:W-:Y:S02]  /*7d40*/  ULDC UR4, c[0x0][0x600] ;  /* 0x0001800000047ab9 */ /* 0x000fe40000000800 */
[----:B------:R-:W-:-:S05]  /*7d50*/  IMAD R5, R2, UR4, R5 ;  /* 0x0000000402057c24 */ /* 0x000fca000f8e0205 */
[----:B------:R-:W-:Y:S02]  /*7d60*/  SEL R2, R5, R18, !P1 ;  /* 0x0000001205027207 */ /* 0x000fe40004800000 */
[----:B------:R-:W-:-:S07]  /*7d70*/  SEL R18, R18, R5, !P1 ;  /* 0x0000000512127207 */ /* 0x000fce0004800000 */
.L_x_175:
[----:B------:R-:W-:Y:S05]  /*7d80*/  BSYNC B1 ;  /* 0x0000000000017941 */ /* 0x000fea0003800000 */
.L_x_174:
[----:B------:R-:W-:-:S13]  /*7d90*/  LOP3.LUT P1, RZ, R3, 0xff, RZ, 0xc0, !PT ;  /* 0x000000ff03ff7812 */ /* 0x000fda000782c0ff */
[----:B------:R-:W-:Y:S05]  /*7da0*/  @P1 BRA `(.L_x_178) ;  /* 0xfffffff000f01947 */ /* 0x000fea000383ffff */
[----:B------:R-:W-:Y:S05]  /*7db0*/  BSYNC B0 ;  /* 0x0000000000007941 */ /* 0x000fea0003800000 */
.L_x_166:
[----:B------:R-:W-:-:S03]  /*7dc0*/  UMOV UR4, 0xffffffff ;  /* 0xffffffff00047882 */ /* 0x000fc60000000000 */
[----:B------:R-:W-:Y:S05]  /*7dd0*/  BRA.DIV UR4, `(.L_x_179) ;  /* 0x0000000604447947 */ /* 0x000fea000b800000 */
[----:B------:R-:W-:-:S13]  /*7de0*/  ELECT P6, URZ, PT ;  /* 0x00000000003f782f */ /* 0x000fda00038c0000 */
.L_x_195:
[----:B------:R-:W-:Y:S04]  /*7df0*/  BSSY B0, `(.L_x_180) ;  /* 0x000002c000007945 */ /* 0x000fe80003800000 */
[----:B------:R-:W-:Y:S05]  /*7e00*/  @!P6 BRA `(.L_x_181) ;  /* 0x0000000000a8e947 */ /* 0x000fea0003800000 */
[----:B------:R-:W-:-:S04]  /*7e10*/  ULOP3.LUT UR4, UR40, 0x2, URZ, 0xfc, !UPT ;  /* 0x0000000228047892 */ /* 0x000fc8000f8efc3f */
[----:B------:R-:W-:-:S06]  /*7e20*/  UISETP.NE.AND UP0, UPT, UR4, 0x3, UPT ;  /* 0x000000030400788c */ /* 0x000fcc000bf05270 */
[----:B------:R-:W-:-:S13]  /*7e30*/  PLOP3.LUT P0, PT, PT, PT, UP0, 0x80, 0x0 ;  /* 0x000000000000781c */ /* 0x000fda0003f0f008 */
[----:B------:R-:W-:Y:S05]  /*7e40*/  @!P0 BRA `(.L_x_182) ;  /* 0x0000000000048947 */ /* 0x000fea0003800000 */
[----:B------:R-:W-:Y:S01]  /*7e50*/  BPT.TRAP 0x1 ;  /* 0x000000040000795c */ /* 0x000fe20000300000 */
.L_x_182:
[----:B------:R-:W0:Y:S01]  /*7e60*/  S2R R3, SR_CgaCtaId ;  /* 0x0000000000037919 */ /* 0x000e220000008800 */
[----:B------:R-:W-:Y:S02]  /*7e70*/  MOV R0, 0x400 ;  /* 0x0000040000007802 */ /* 0x000fe40000000f00 */
[----:B------:R-:W-:Y:S02]  /*7e80*/  SHF.L.U32 R2, R9, 0x1f, RZ ;  /* 0x0000001f09027819 */ /* 0x000fe400000006ff */
[----:B0-----:R-:W-:-:S05]  /*7e90*/  LEA R3, R3, R0, 0x18 ;  /* 0x0000000003037211 */ /* 0x001fca00078ec0ff */
[----:B------:R-:W-:-:S04]  /*7ea0*/  VIADD R3, R3, 0x20 ;  /* 0x0000002003037836 */ /* 0x000fc80000000000 */
[C---:B------:R-:W-:Y:S02]  /*7eb0*/  IMAD R5, R8.reuse, 0x8, R3 ;  /* 0x0000000808057824 */ /* 0x040fe400078e0203 */
[----:B------:R-:W-:Y:S02]  /*7ec0*/  VIADD R8, R8, 0x1 ;  /* 0x0000000108087836 */ /* 0x000fe40000000000 */
[----:B------:R-:W0:Y:S03]  /*7ed0*/  SYNCS.PHASECHK.TRANS64.TRYWAIT P0, [R5+URZ], R2 ;  /* 0x00000002050075a7 */ /* 0x000e26000800017f */
[----:B------:R-:W-:-:S04]  /*7ee0*/  ISETP.NE.AND P1, PT, R8, 0x4, PT ;  /* 0x000000040800780c */ /* 0x000fc80003f25270 */
[----:B------:R-:W-:Y:S02]  /*7ef0*/  SEL R0, RZ, 0x1, P1 ;  /* 0x00000001ff007807 */ /* 0x000fe40000800000 */
[----:B------:R-:W-:Y:S02]  /*7f00*/  SEL R8, R8, RZ, P1 ;  /* 0x000000ff08087207 */ /* 0x000fe40000800000 */
[----:B------:R-:W-:-:S03]  /*7f10*/  LOP3.LUT R9, R9, R0, RZ, 0x3c, !PT ;  /* 0x0000000009097212 */ /* 0x000fc600078e3cff */
[----:B------:R-:W-:Y:S01]  /*7f20*/  IMAD R7, R8, 0x8, R3 ;  /* 0x0000000808077824 */ /* 0x000fe200078e0203 */
[----:B------:R-:W-:Y:S01]  /*7f30*/  SHF.L.U32 R4, R9, 0x1f, RZ ;  /* 0x0000001f09047819 */ /* 0x000fe200000006ff */
[----:B0-----:R-:W-:Y:S06]  /*7f40*/  @!P0 BRA `(.L_x_183) ;  /* 0x0000000400088947 */ /* 0x001fec0003800000 */
.L_x_196:
[----:B------:R-:W1:Y:S01]  /*7f50*/  SYNCS.PHASECHK.TRANS64.TRYWAIT P0, [R7+URZ], R4 ;  /* 0x00000004070075a7 */ /* 0x000e62000800017f */
[----:B------:R-:W-:-:S05]  /*7f60*/  VIADD R0, R8, 0x1 ;  /* 0x0000000108007836 */ /* 0x000fca0000000000 */
[----:B------:R-:W-:-:S04]  /*7f70*/  ISETP.NE.AND P1, PT, R0, 0x4, PT ;  /* 0x000000040000780c */ /* 0x000fc80003f25270 */
[----:B0-----:R-:W-:Y:S02]  /*7f80*/  SEL R2, RZ, 0x1, P1 ;  /* 0x00000001ff027807 */ /* 0x001fe40000800000 */
[----:B------:R-:W-:Y:S02]  /*7f90*/  SEL R0, R0, RZ, P1 ;  /* 0x000000ff00007207 */ /* 0x000fe40000800000 */
[----:B------:R-:W-:-:S03]  /*7fa0*/  LOP3.LUT R9, R9, R2, RZ, 0x3c, !PT ;  /* 0x0000000209097212 */ /* 0x000fc600078e3cff */
[----:B------:R-:W-:Y:S01]  /*7fb0*/  IMAD R6, R0, 0x8, R3 ;  /* 0x0000000800067824 */ /* 0x000fe200078e0203 */
[----:B------:R-:W-:Y:S01]  /*7fc0*/  SHF.L.U32 R5, R9, 0x1f, RZ ;  /* 0x0000001f09057819 */ /* 0x000fe200000006ff */
[----:B-1----:R-:W-:Y:S06]  /*7fd0*/  @!P0 BRA `(.L_x_184) ;  /* 0x0000000000f88947 */ /* 0x002fec0003800000 */
.L_x_197:
[----:B------:R-:W1:Y:S01]  /*7fe0*/  SYNCS.PHASECHK.TRANS64.TRYWAIT P0, [R6+URZ], R5 ;  /* 0x00000005060075a7 */ /* 0x000e62000800017f */
[----:B------:R-:W-:-:S05]  /*7ff0*/  VIADD R0, R0, 0x1 ;  /* 0x0000000100007836 */ /* 0x000fca0000000000 */
[----:B------:R-:W-:-:S04]  /*8000*/  ISETP.NE.AND P1, PT, R0, 0x4, PT ;  /* 0x000000040000780c */ /* 0x000fc80003f25270 */
[----:B------:R-:W-:Y:S02]  /*8010*/  SEL R2, RZ, 0x1, P1 ;  /* 0x00000001ff027807 */ /* 0x000fe40000800000 */
[----:B------:R-:W-:Y:S02]  /*8020*/  SEL R0, R0, RZ, P1 ;  /* 0x000000ff00007207 */ /* 0x000fe40000800000 */
[----:B------:R-:W-:Y:S01]  /*8030*/  LOP3.LUT R2, R9, R2, RZ, 0x3c, !PT ;  /* 0x0000000209027212 */ /* 0x000fe200078e3cff */
[----:B-1----:R-:W-:Y:S06]  /*8040*/  @!P0 BRA `(.L_x_185) ;  /* 0x0000000000f08947 */ /* 0x002fec0003800000 */
.L_x_198:
[----:B------:R-:W-:Y:S01]  /*8050*/  IMAD R3, R0, 0x8, R3 ;  /* 0x0000000800037824 */ /* 0x000fe200078e0203 */
[----:B------:R-:W-:-:S07]  /*8060*/  SHF.L.U32 R0, R2, 0x1f, RZ ;  /* 0x0000001f02007819 */ /* 0x000fce00000006ff */
.L_x_186:
[----:B--2---:R2:W3:Y:S02]  /*8070*/  SYNCS.PHASECHK.TRANS64.TRYWAIT P0, [R3+URZ], R0 ;  /* 0x00000000030075a7 */ /* 0x0044e4000800017f */
[----:B---3--:R-:W-:Y:S05]  /*8080*/  @!P0 NANOSLEEP.SYNCS 0x989680 ;  /* 0x009896800000895d */ /* 0x008fea0003900000 */
[----:B------:R-:W3:Y:S02]  /*8090*/  @!P0 SYNCS.PHASECHK.TRANS64 P0, [R3+URZ], R0 ;  /* 0x00000000030085a7 */ /* 0x000ee4000800007f */
[----:B---3--:R-:W-:Y:S05]  /*80a0*/  @!P0 BRA `(.L_x_186) ;  /* 0xfffffffc00f08947 */ /* 0x008fea000383ffff */
.L_x_181:
[----:B------:R-:W-:Y:S05]  /*80b0*/  BSYNC B0 ;  /* 0x0000000000007941 */ /* 0x000fea0003800000 */
.L_x_180:
[----:B------:R-:W-:Y:S05]  /*80c0*/  EXIT ;  /* 0x000000000000794d */ /* 0x000fea0003800000 */
.L_x_18:
[----:B0-----:R0:W1:Y:S02]  /*80d0*/  SYNCS.PHASECHK.TRANS64.TRYWAIT P0, [R97+URZ+-0x8], R0 ;  /* 0xfffff800610075a7 */ /* 0x001064000800017f */
[----:B-1----:R-:W-:Y:S05]  /*80e0*/  @!P0 NANOSLEEP.SYNCS 0x989680 ;  /* 0x009896800000895d */ /* 0x002fea0003900000 */
[----:B------:R-:W1:Y:S02]  /*80f0*/  @!P0 SYNCS.PHASECHK.TRANS64 P0, [R97+URZ+-0x8], R0 ;  /* 0xfffff800610085a7 */ /* 0x000e64000800007f */
[----:B-1----:R-:W-:Y:S05]  /*8100*/  @!P0 BRA `(.L_x_18) ;  /* 0xfffffffc00f08947 */ /* 0x002fea000383ffff */
[----:B------:R-:W-:Y:S05]  /*8110*/  BRA `(.L_x_187) ;  /* 0xffffff9400dc7947 */ /* 0x000fea000383ffff */
.L_x_23:
[----:B-1----:R1:W2:Y:S02]  /*8120*/  SYNCS.PHASECHK.TRANS64.TRYWAIT P1, [R3+URZ], R0 ;  /* 0x00000000030075a7 */ /* 0x0022a4000802017f */
[----:B--2---:R-:W-:Y:S05]  /*8130*/  @!P1 NANOSLEEP.SYNCS 0x989680 ;  /* 0x009896800000995d */ /* 0x004fea0003900000 */
[----:B------:R-:W2:Y:S02]  /*8140*/  @!P1 SYNCS.PHASECHK.TRANS64 P1, [R3+URZ], R0 ;  /* 0x00000000030095a7 */ /* 0x000ea4000802007f */
[----:B--2---:R-:W-:Y:S05]  /*8150*/  @!P1 BRA `(.L_x_23) ;  /* 0xfffffffc00f09947 */ /* 0x004fea000383ffff */
[----:B------:R-:W-:Y:S05]  /*8160*/  BRA `(.L_x_22) ;  /* 0xffffff9800547947 */ /* 0x000fea000383ffff */
.L_x_28:
[----:B-1----:R-:W-:-:S04]  /*8170*/  IMAD.U32 R5, RZ, RZ, UR4 ;  /* 0x00000004ff057e24 */ /* 0x002fc8000f8e00ff */
[----:B------:R1:W2:Y:S03]  /*8180*/  SYNCS.PHASECHK.TRANS64.TRYWAIT P1, [R5+URZ], R4 ;  /* 0x00000004050075a7 */ /* 0x0002a6000802017f */
[----:B--2---:R-:W-:Y:S05]  /*8190*/  @!P1 NANOSLEEP.SYNCS 0x989680 ;  /* 0x009896800000995d */ /* 0x004fea0003900000 */
[----:B------:R-:W2:Y:S02]  /*81a0*/  @!P1 SYNCS.PHASECHK.TRANS64 P1, [R5+URZ], R4 ;  /* 0x00000004050095a7 */ /* 0x000ea4000802007f */
[----:B--2---:R-:W-:Y:S05]  /*81b0*/  @!P1 BRA `(.L_x_28) ;  /* 0xfffffffc00ec9947 */ /* 0x004fea000383ffff */
[----:B------:R-:W-:Y:S05]  /*81c0*/  BRA `(.L_x_27) ;  /* 0xffffff9c00947947 */ /* 0x000fea000383ffff */
.L_x_34:
[----:B0-----:R0:W1:Y:S02]  /*81d0*/  SYNCS.PHASECHK.TRANS64.TRYWAIT P0, [R97+URZ+0x8], R0 ;  /* 0x00000800610075a7 */ /* 0x001064000800017f */
[----:B-1----:R-:W-:Y:S05]  /*81e0*/  @!P0 NANOSLEEP.SYNCS 0x989680 ;  /* 0x009896800000895d */ /* 0x002fea0003900000 */
[----:B------:R-:W1:Y:S02]  /*81f0*/  @!P0 SYNCS.PHASECHK.TRANS64 P0, [R97+URZ+0x8], R0 ;  /* 0x00000800610085a7 */ /* 0x000e64000800007f */
[----:B-1----:R-:W-:Y:S05]  /*8200*/  @!P0 BRA `(.L_x_34) ;  /* 0xfffffffc00f08947 */ /* 0x002fea000383ffff */
[----:B------:R-:W-:Y:S05]  /*8210*/  BRA `(.L_x_188) ;  /* 0xffffffa400207947 */ /* 0x000fea000383ffff */
.L_x_167:
[----:B------:R-:W-:Y:S01]  /*8220*/  BSSY B1, `(.L_x_189) ;  /* 0x0000006000017945 */ /* 0x000fe20003800000 */
[----:B------:R-:W-:-:S07]  /*8230*/  IMAD.MOV.U32 R15, RZ, RZ, -0x1 ;  /* 0xffffffffff0f7424 */ /* 0x000fce00078e00ff */
[----:B-----5:R-:W-:Y:S05]  /*8240*/  WARPSYNC.COLLECTIVE R15, `(.L_x_190) ;  /* 0x000000000f0c7348 */ /* 0x020fea0003c00000 */
[----:B------:R-:W-:Y:S02]  /*8250*/  ELECT P6, UR62, PT ;  /* 0x00000000003e782f */ /* 0x000fe400038c0000 */
[----:B------:R-:W-:Y:S01]  /*8260*/  MOV R14, UR62 ;  /* 0x0000003e000e7c02 */ /* 0x000fe20008000f00 */
[----:B-----5:R-:W-:Y:S10]  /*8270*/  ENDCOLLECTIVE ;  /* 0x000000000000791b */ /* 0x020ff40003800000 */
.L_x_190:
[----:B------:R-:W-:Y:S05]  /*8280*/  BSYNC B1 ;  /* 0x0000000000017941 */ /* 0x000fea0003800000 */
.L_x_189:
[----:B------:R-:W-:Y:S05]  /*8290*/  BRA `(.L_x_191) ;  /* 0xffffffec00c07947 */ /* 0x000fea000383ffff */
.L_x_170:
[----:B-1----:R1:W2:Y:S02]  /*82a0*/  SYNCS.PHASECHK.TRANS64.TRYWAIT P1, [R7+URZ+0x20], R4 ;  /* 0x00002004070075a7 */ /* 0x0022a4000802017f */
[----:B--2---:R-:W-:Y:S05]  /*82b0*/  @!P1 NANOSLEEP.SYNCS 0x989680 ;  /* 0x009896800000995d */ /* 0x004fea0003900000 */
[----:B------:R-:W2:Y:S02]  /*82c0*/  @!P1 SYNCS.PHASECHK.TRANS64 P1, [R7+URZ+0x20], R4 ;  /* 0x00002004070095a7 */ /* 0x000ea4000802007f */
[----:B--2---:R-:W-:Y:S05]  /*82d0*/  @!P1 BRA `(.L_x_170) ;  /* 0xfffffffc00f09947 */ /* 0x004fea000383ffff */
[----:B------:R-:W-:Y:S05]  /*82e0*/  BRA `(.L_x_192) ;  /* 0xffffffec00f87947 */ /* 0x000fea000383ffff */
.L_x_179:
[----:B------:R-:W-:Y:S01]  /*82f0*/  BSSY B0, `(.L_x_193) ;  /* 0x0000006000007945 */ /* 0x000fe20003800000 */
[----:B------:R-:W-:-:S07]  /*8300*/  IMAD.MOV.U32 R15, RZ, RZ, -0x1 ;  /* 0xffffffffff0f7424 */ /* 0x000fce00078e00ff */
[----:B-----5:R-:W-:Y:S05]  /*8310*/  WARPSYNC.COLLECTIVE R15, `(.L_x_194) ;  /* 0x000000000f0c7348 */ /* 0x020fea0003c00000 */
[----:B------:R-:W-:Y:S02]  /*8320*/  ELECT P6, UR62, PT ;  /* 0x00000000003e782f */ /* 0x000fe400038c0000 */
[----:B------:R-:W-:Y:S01]  /*8330*/  MOV R14, UR62 ;  /* 0x0000003e000e7c02 */ /* 0x000fe20008000f00 */
[----:B-----5:R-:W-:Y:S10]  /*8340*/  ENDCOLLECTIVE ;  /* 0x000000000000791b */ /* 0x020ff40003800000 */
.L_x_194:
[----:B------:R-:W-:Y:S05]  /*8350*/  BSYNC B0 ;  /* 0x0000000000007941 */ /* 0x000fea0003800000 */
.L_x_193:
[----:B------:R-:W-:Y:S05]  /*8360*/  BRA `(.L_x_195) ;  /* 0xfffffff800a07947 */ /* 0x000fea000383ffff */
.L_x_183:
[----:B0-----:R0:W1:Y:S02]  /*8370*/  SYNCS.PHASECHK.TRANS64.TRYWAIT P0, [R5+URZ], R2 ;  /* 0x00000002050075a7 */ /* 0x001064000800017f */
[----:B-1----:R-:W-:Y:S05]  /*8380*/  @!P0 NANOSLEEP.SYNCS 0x989680 ;  /* 0x009896800000895d */ /* 0x002fea0003900000 */
[----:B------:R-:W1:Y:S02]  /*8390*/  @!P0 SYNCS.PHASECHK.TRANS64 P0, [R5+URZ], R2 ;  /* 0x00000002050085a7 */ /* 0x000e64000800007f */
[----:B-1----:R-:W-:Y:S05]  /*83a0*/  @!P0 BRA `(.L_x_183) ;  /* 0xfffffffc00f08947 */ /* 0x002fea000383ffff */
[----:B------:R-:W-:Y:S05]  /*83b0*/  BRA `(.L_x_196) ;  /* 0xfffffff800e47947 */ /* 0x000fea000383ffff */
.L_x_184:
[----:B0-----:R0:W1:Y:S02]  /*83c0*/  SYNCS.PHASECHK.TRANS64.TRYWAIT P0, [R7+URZ], R4 ;  /* 0x00000004070075a7 */ /* 0x001064000800017f */
[----:B-1----:R-:W-:Y:S05]  /*83d0*/  @!P0 NANOSLEEP.SYNCS 0x989680 ;  /* 0x009896800000895d */ /* 0x002fea0003900000 */
[----:B------:R-:W1:Y:S02]  /*83e0*/  @!P0 SYNCS.PHASECHK.TRANS64 P0, [R7+URZ], R4 ;  /* 0x00000004070085a7 */ /* 0x000e64000800007f */
[----:B-1----:R-:W-:Y:S05]  /*83f0*/  @!P0 BRA `(.L_x_184) ;  /* 0xfffffffc00f08947 */ /* 0x002fea000383ffff */
[----:B------:R-:W-:Y:S05]  /*8400*/  BRA `(.L_x_197) ;  /* 0xfffffff800f47947 */ /* 0x000fea000383ffff */
.L_x_185:
[----:B-1----:R1:W2:Y:S02]  /*8410*/  SYNCS.PHASECHK.TRANS64.TRYWAIT P0, [R6+URZ], R5 ;  /* 0x00000005060075a7 */ /* 0x0022a4000800017f */
[----:B--2---:R-:W-:Y:S05]  /*8420*/  @!P0 NANOSLEEP.SYNCS 0x989680 ;  /* 0x009896800000895d */ /* 0x004fea0003900000 */
[----:B------:R-:W2:Y:S02]  /*8430*/  @!P0 SYNCS.PHASECHK.TRANS64 P0, [R6+URZ], R5 ;  /* 0x00000005060085a7 */ /* 0x000ea4000800007f */
[----:B--2---:R-:W-:Y:S05]  /*8440*/  @!P0 BRA `(.L_x_185) ;  /* 0xfffffffc00f08947 */ /* 0x004fea000383ffff */
[----:B------:R-:W-:Y:S05]  /*8450*/  BRA `(.L_x_198) ;  /* 0xfffffff800fc7947 */ /* 0x000fea000383ffff */
.L_x_199:
[----:B------:R-:W-:-:S00]  /*8460*/  BRA `(.L_x_199) ;  /* 0xfffffffc00fc7947 */ /* 0x000fc0000383ffff */
[----:B------:R-:W-:-:S00]  /*8470*/  NOP ;  /* 0x0000000000007918 */ /* 0x000fc00000000000 */
        /* <DEDUP_REMOVED lines=8> */
.L_x_200:


//--------------------- .nv.global.init           --------------------------
	.section	.nv.global.init,"aw",@progbits
.nv.global.init:
	.type		$str$22,@object
	.size		$str$22,($str$23 - $str$22)
$str$22:
        /*0000*/ 	.byte	0x6b, 0x5f, 0x74, 0x69, 0x6c, 0x65, 0x5f, 0x63, 0x6f, 0x75, 0x6e, 0x74, 0x20, 0x3e, 0x3d, 0x20
        /*0010*/ 	.byte	0x31, 0x00
	.type		$str$23,@object
	.size		$str$23,(__unnamed_1 - $str$23)
$str$23:
        /*0012*/ 	.byte	0x2f, 0x74, 0x6d, 0x70, 0x2f, 0x63, 0x75, 0x74, 0x6c, 0x61, 0x73, 0x73, 0x5f, 0x73, 0x77, 0x65
        /*0022*/ 	.byte	0x65, 0x70, 0x5f, 0x73, 0x72, 0x63, 0x2f, 0x69, 0x6e, 0x63, 0x6c, 0x75, 0x64, 0x65, 0x2f, 0x63
        /*0032*/ 	.byte	0x75, 0x74, 0x6c, 0x61, 0x73, 0x73, 0x2f, 0x67, 0x65, 0x6d, 0x6d, 0x2f, 0x63, 0x6f, 0x6c, 0x6c
        /*0042*/ 	.byte	0x65, 0x63, 0x74, 0x69, 0x76, 0x65, 0x2f, 0x73, 0x6d, 0x39, 0x30, 0x5f, 0x6d, 0x6d, 0x61, 0x5f
        /*0052*/ 	.byte	0x74, 0x6d, 0x61, 0x5f, 0x67, 0x6d, 0x6d, 0x61, 0x5f, 0x73, 0x73, 0x5f, 0x77, 0x61, 0x72, 0x70
        /*0062*/ 	.byte	0x73, 0x70, 0x65, 0x63, 0x69, 0x61, 0x6c, 0x69, 0x7a, 0x65, 0x64, 0x2e, 0x68, 0x70, 0x70, 0x00
	.type		__unnamed_1,@object
	.size		__unnamed_1,(.L_0 - __unnamed_1)
__unnamed_1:
        /*0072*/ 	.byte	0x76, 0x6f, 0x69, 0x64, 0x20, 0x63, 0x75, 0x74, 0x6c, 0x61, 0x73, 0x73, 0x3a, 0x3a, 0x67, 0x65
        /* <DEDUP_REMOVED lines=181> */
        /*0bd2*/ 	.byte	0x74, 0x69, 0x74, 0x79, 0x5d, 0x00
.L_0:


//--------------------- .nv.shared._ZN7cutlass13device_kernelINS_4gemm6kernel13GemmUniversalIN4cute5tupleIJiiiiEEENS1_10collective13CollectiveMmaINS1_34MainloopSm90TmaGmmaWarpSpecializedILi4ENS5_IJNS4_1CILi2EEESB_NSA_ILi1EEEEEENS1_32KernelTmaWarpSpecializedPingpongEEENS5_IJNSA_ILi64EEENSA_ILi128EEESH_EEENS_10bfloat16_tENS5_IJlSC_lEEESJ_SK_NS4_8TiledMMAINS4_8MMA_AtomIJNS4_4SM904GMMA28MMA_64x128x16_F32BF16BF16_SSILNSO_5MajorE0ELSQ_0ELNSO_7ScaleInE1ELSR_1EEEEEENS4_6LayoutINS5_IJSC_SC_SC_EEENS5_IJNSA_ILi0EEESW_SW_EEEEENS5_IJNS4_10UnderscoreESZ_SZ_EEEEENS4_23SM90_TMA_LOAD_MULTICASTENS4_14ComposedLayoutINS4_7SwizzleILi3ELi4ELi3EEENS4_18smem_ptr_flag_bitsILi16EEENSU_INS5_IJNSA_ILi8EEESG_EEENS5_IJSG_SC_EEEEEEEvNS4_8identityES12_S1C_vS1D_EENS_8epilogue10collective6detail29Sm90TmaWarpSpecializedAdapterINS1G_15DefaultEpilogueISJ_SK_SK_NS1F_6thread17LinearCombinationISJ_Li1EffLNS1K_9ScaleType4KindE0ELNS_15FloatRoundStyleE2ESJ_EENS1_15EpilogueDefaultEEEEEvvEEEEvNT_6ParamsE --------------------------
	.section	.nv.shared._ZN7cutlass13device_kernelINS_4gemm6kernel13GemmUniversalIN4cute5tupleIJiiiiEEENS1_10collective13CollectiveMmaINS1_34MainloopSm90TmaGmmaWarpSpecializedILi4ENS5_IJNS4_1CILi2EEESB_NSA_ILi1EEEEEENS1_32KernelTmaWarpSpecializedPingpongEEENS5_IJNSA_ILi64EEENSA_ILi128EEESH_EEENS_10bfloat16_tENS5_IJlSC_lEEESJ_SK_NS4_8TiledMMAINS4_8MMA_AtomIJNS4_4SM904GMMA28MMA_64x128x16_F32BF16BF16_SSILNSO_5MajorE0ELSQ_0ELNSO_7ScaleInE1ELSR_1EEEEEENS4_6LayoutINS5_IJSC_SC_SC_EEENS5_IJNSA_ILi0EEESW_SW_EEEEENS5_IJNS4_10UnderscoreESZ_SZ_EEEEENS4_23SM90_TMA_LOAD_MULTICASTENS4_14ComposedLayoutINS4_7SwizzleILi3ELi4ELi3EEENS4_18smem_ptr_flag_bitsILi16EEENSU_INS5_IJNSA_ILi8EEESG_EEENS5_IJSG_SC_EEEEEEEvNS4_8identityES12_S1C_vS1D_EENS_8epilogue10collective6detail29Sm90TmaWarpSpecializedAdapterINS1G_15DefaultEpilogueISJ_SK_SK_NS1F_6thread17LinearCombinationISJ_Li1EffLNS1K_9ScaleType4KindE0ELNS_15FloatRoundStyleE2ESJ_EENS1_15EpilogueDefaultEEEEEvvEEEEvNT_6ParamsE,"aw",@nobits
	.sectionflags	@""
	.align	16
	.zero		1024


//--------------------- .nv.shared.reserved.0     --------------------------
	.section	.nv.shared.reserved.0,"aw",@nobits
	.weak		__nv_reservedSMEM_offset_0_alias
	.size		__nv_reservedSMEM_offset_0_alias, 0, 0
	.other		__nv_reservedSMEM_offset_0_alias,@"STO_CUDA_RESERVED_SHARED STV_DEFAULT"
__nv_reservedSMEM_offset_0_alias:
	.zero		0


//--------------------- .nv.global                --------------------------
	.section	.nv.global,"aw",@nobits
.nv.global:
	.type		_ZN40_INTERNAL_edb9f21e_4_k_cu_ae713bd0_230784cute1_E,@object
	.size		_ZN40_INTERNAL_edb9f21e_4_k_cu_ae713bd0_230784cute1_E,(_ZN40_INTERNAL_edb9f21e_4_k_cu_ae713bd0_230784cuda3std3__45__cpo6cbeginE - _ZN40_INTERNAL_edb9f21e_4_k_cu_ae713bd0_230784cute1_E)
_ZN40_INTERNAL_edb9f21e_4_k_cu_ae713bd0_230784cute1_E:
	.zero		1
	.type		_ZN40_INTERNAL_edb9f21e_4_k_cu_ae713bd0_230784cuda3std3__45__cpo6cbeginE,@object
	.size		_ZN40_INTERNAL_edb9f21e_4_k_cu_ae713bd0_230784cuda3std3__45__cpo6cbeginE,(_ZN40_INTERNAL_edb9f21e_4_k_cu_ae713bd0_230784cuda3std3__48in_placeE - _ZN40_INTERNAL_edb9f21e_4_k_cu_ae713bd0_230784cuda3std3__45__cpo6cbeginE)
_ZN40_INTERNAL_edb9f21e_4_k_cu_ae713bd0_230784cuda3std3__45__cpo6cbeginE:
	.zero		1
	.type		_ZN40_INTERNAL_edb9f21e_4_k_cu_ae713bd0_230784cuda3std3__48in_placeE,@object
	.size		_ZN40_INTERNAL_edb9f21e_4_k_cu_ae713bd0_230784cuda3std3__48in_placeE,(_ZN40_INTERNAL_edb9f21e_4_k_cu_ae713bd0_230784cuda3std6ranges3__45__cpo9iter_moveE - _ZN40_INTERNAL_edb9f21e_4_k_cu_ae713bd0_230784cuda3std3__48in_placeE)
_ZN40_INTERNAL_edb9f21e_4_k_cu_ae713bd0_230784cuda3std3__48in_placeE:
	.zero		1
	.type		_ZN40_INTERNAL_edb9f21e_4_k_cu_ae713bd0_230784cuda3std6ranges3__45__cpo9iter_moveE,@object
	.size		_ZN40_INTERNAL_edb9f21e_4_k_cu_ae713bd0_230784cuda3std6ranges3__45__cpo9iter_moveE,(_ZN40_INTERNAL_edb9f21e_4_k_cu_ae713bd0_230784cuda3std3__45__cpo5beginE - _ZN40_INTERNAL_edb9f21e_4_k_cu_ae713bd0_230784cuda3std6ranges3__45__cpo9iter_moveE)
_ZN40_INTERNAL_edb9f21e_4_k_cu_ae713bd0_230784cuda3std6ranges3__45__cpo9iter_moveE:
	.zero		1
	.type		_ZN40_INTERNAL_edb9f21e_4_k_cu_ae713bd0_230784cuda3std3__45__cpo5beginE,@object
	.size		_ZN40_INTERNAL_edb9f21e_4_k_cu_ae713bd0_230784cuda3std3__45__cpo5beginE,(_ZN40_INTERNAL_edb9f21e_4_k_cu_ae713bd0_230784cuda3std3__442_GLOBAL__N__edb9f21e_4_k_cu_ae713bd0_230786ignoreE - _ZN40_INTERNAL_edb9f21e_4_k_cu_ae713bd0_230784cuda3std3__45__cpo5beginE)
_ZN40_INTERNAL_edb9f21e_4_k_cu_ae713bd0_230784cuda3std3__45__cpo5beginE:
	.zero		1
	.type		_ZN40_INTERNAL_edb9f21e_4_k_cu_ae713bd0_230784cuda3std3__442_GLOBAL__N__edb9f21e_4_k_cu_ae713bd0_230786ignoreE,@object
	.size		_ZN40_INTERNAL_edb9f21e_4_k_cu_ae713bd0_230784cuda3std3__442_GLOBAL__N__edb9f21e_4_k_cu_ae713bd0_230786ignoreE,(_ZN40_INTERNAL_edb9f21e_4_k_cu_ae713bd0_230784cute7productE - _ZN40_INTERNAL_edb9f21e_4_k_cu_ae713bd0_230784cuda3std3__442_GLOBAL__N__edb9f21e_4_k_cu_ae713bd0_230786ignoreE)
_ZN40_INTERNAL_edb9f21e_4_k_cu_ae713bd0_230784cuda3std3__442_GLOBAL__N__edb9f21e_4_k_cu_ae713bd0_230786ignoreE:
	.zero		1
	.type		_ZN40_INTERNAL_edb9f21e_4_k_cu_ae713bd0_230784cute7productE,@object
	.size		_ZN40_INTERNAL_edb9f21e_4_k_cu_ae713bd0_230784cute7productE,(_ZN40_INTERNAL_edb9f21e_4_k_cu_ae713bd0_230784cuda3std3__45__cpo3endE - _ZN40_INTERNAL_edb9f21e_4_k_cu_ae713bd0_230784cute7productE)
_ZN40_INTERNAL_edb9f21e_4_k_cu_ae713bd0_230784cute7productE:
	.zero		1
	.type		_ZN40_INTERNAL_edb9f21e_4_k_cu_ae713bd0_230784cuda3std3__45__cpo3endE,@object
	.size		_ZN40_INTERNAL_edb9f21e_4_k_cu_ae713bd0_230784cuda3std3__45__cpo3endE,(_ZN40_INTERNAL_edb9f21e_4_k_cu_ae713bd0_230784cuda3std3__419piecewise_constructE - _ZN40_INTERNAL_edb9f21e_4_k_cu_ae713bd0_230784cuda3std3__45__cpo3endE)
_ZN40_INTERNAL_edb9f21e_4_k_cu_ae713bd0_230784cuda3std3__45__cpo3endE:
	.zero		1
	.type		_ZN40_INTERNAL_edb9f21e_4_k_cu_ae713bd0_230784cuda3std3__419piecewise_constructE,@object
	.size		_ZN40_INTERNAL_edb9f21e_4_k_cu_ae713bd0_230784cuda3std3__419piecewise_constructE,(_ZN40_INTERNAL_edb9f21e_4_k_cu_ae713bd0_230784cuda3std3__45__cpo4cendE - _ZN40_INTERNAL_edb9f21e_4_k_cu_ae713bd0_230784cuda3std3__419piecewise_constructE)
_ZN40_INTERNAL_edb9f21e_4_k_cu_ae713bd0_230784cuda3std3__419piecewise_constructE:
	.zero		1
	.type		_ZN40_INTERNAL_edb9f21e_4_k_cu_ae713bd0_230784cuda3std3__45__cpo4cendE,@object
	.size		_ZN40_INTERNAL_edb9f21e_4_k_cu_ae713bd0_230784cuda3std3__45__cpo4cendE,(_ZN40_INTERNAL_edb9f21e_4_k_cu_ae713bd0_230784cuda3std6ranges3__45__cpo4swapE - _ZN40_INTERNAL_edb9f21e_4_k_cu_ae713bd0_230784cuda3std3__45__cpo4cendE)
_ZN40_INTERNAL_edb9f21e_4_k_cu_ae713bd0_230784cuda3std3__45__cpo4cendE:
	.zero		1
	.type		_ZN40_INTERNAL_edb9f21e_4_k_cu_ae713bd0_230784cuda3std6ranges3__45__cpo4swapE,@object
	.size		_ZN40_INTERNAL_edb9f21e_4_k_cu_ae713bd0_230784cuda3std6ranges3__45__cpo4swapE,(.L_8 - _ZN40_INTERNAL_edb9f21e_4_k_cu_ae713bd0_230784cuda3std6ranges3__45__cpo4swapE)
_ZN40_INTERNAL_edb9f21e_4_k_cu_ae713bd0_230784cuda3std6ranges3__45__cpo4swapE:
	.zero		1
.L_8:


//--------------------- .nv.constant0._ZN7cutlass13device_kernelINS_4gemm6kernel13GemmUniversalIN4cute5tupleIJiiiiEEENS1_10collective13CollectiveMmaINS1_34MainloopSm90TmaGmmaWarpSpecializedILi4ENS5_IJNS4_1CILi2EEESB_NSA_ILi1EEEEEENS1_32KernelTmaWarpSpecializedPingpongEEENS5_IJNSA_ILi64EEENSA_ILi128EEESH_EEENS_10bfloat16_tENS5_IJlSC_lEEESJ_SK_NS4_8TiledMMAINS4_8MMA_AtomIJNS4_4SM904GMMA28MMA_64x128x16_F32BF16BF16_SSILNSO_5MajorE0ELSQ_0ELNSO_7ScaleInE1ELSR_1EEEEEENS4_6LayoutINS5_IJSC_SC_SC_EEENS5_IJNSA_ILi0EEESW_SW_EEEEENS5_IJNS4_10UnderscoreESZ_SZ_EEEEENS4_23SM90_TMA_LOAD_MULTICASTENS4_14ComposedLayoutINS4_7SwizzleILi3ELi4ELi3EEENS4_18smem_ptr_flag_bitsILi16EEENSU_INS5_IJNSA_ILi8EEESG_EEENS5_IJSG_SC_EEEEEEEvNS4_8identityES12_S1C_vS1D_EENS_8epilogue10collective6detail29Sm90TmaWarpSpecializedAdapterINS1G_15DefaultEpilogueISJ_SK_SK_NS1F_6thread17LinearCombinationISJ_Li1EffLNS1K_9ScaleType4KindE0ELNS_15FloatRoundStyleE2ESJ_EENS1_15EpilogueDefaultEEEEEvvEEEEvNT_6ParamsE --------------------------
	.section	.nv.constant0._ZN7cutlass13device_kernelINS_4gemm6kernel13GemmUniversalIN4cute5tupleIJiiiiEEENS1_10collective13CollectiveMmaINS1_34MainloopSm90TmaGmmaWarpSpecializedILi4ENS5_IJNS4_1CILi2EEESB_NSA_ILi1EEEEEENS1_32KernelTmaWarpSpecializedPingpongEEENS5_IJNSA_ILi64EEENSA_ILi128EEESH_EEENS_10bfloat16_tENS5_IJlSC_lEEESJ_SK_NS4_8TiledMMAINS4_8MMA_AtomIJNS4_4SM904GMMA28MMA_64x128x16_F32BF16BF16_SSILNSO_5MajorE0ELSQ_0ELNSO_7ScaleInE1ELSR_1EEEEEENS4_6LayoutINS5_IJSC_SC_SC_EEENS5_IJNSA_ILi0EEESW_SW_EEEEENS5_IJNS4_10UnderscoreESZ_SZ_EEEEENS4_23SM90_TMA_LOAD_MULTICASTENS4_14ComposedLayoutINS4_7SwizzleILi3ELi4ELi3EEENS4_18smem_ptr_flag_bitsILi16EEENSU_INS5_IJNSA_ILi8EEESG_EEENS5_IJSG_SC_EEEEEEEvNS4_8identityES12_S1C_vS1D_EENS_8epilogue10collective6detail29Sm90TmaWarpSpecializedAdapterINS1G_15DefaultEpilogueISJ_SK_SK_NS1F_6thread17LinearCombinationISJ_Li1EffLNS1K_9ScaleType4KindE0ELNS_15FloatRoundStyleE2ESJ_EENS1_15EpilogueDefaultEEEEEvvEEEEvNT_6ParamsE,"a",@progbits
	.sectionflags	@""
	.align	4
.nv.constant0._ZN7cutlass13device_kernelINS_4gemm6kernel13GemmUniversalIN4cute5tupleIJiiiiEEENS1_10collective13CollectiveMmaINS1_34MainloopSm90TmaGmmaWarpSpecializedILi4ENS5_IJNS4_1CILi2EEESB_NSA_ILi1EEEEEENS1_32KernelTmaWarpSpecializedPingpongEEENS5_IJNSA_ILi64EEENSA_ILi128EEESH_EEENS_10bfloat16_tENS5_IJlSC_lEEESJ_SK_NS4_8TiledMMAINS4_8MMA_AtomIJNS4_4SM904GMMA28MMA_64x128x16_F32BF16BF16_SSILNSO_5MajorE0ELSQ_0ELNSO_7ScaleInE1ELSR_1EEEEEENS4_6LayoutINS5_IJSC_SC_SC_EEENS5_IJNSA_ILi0EEESW_SW_EEEEENS5_IJNS4_10UnderscoreESZ_SZ_EEEEENS4_23SM90_TMA_LOAD_MULTICASTENS4_14ComposedLayoutINS4_7SwizzleILi3ELi4ELi3EEENS4_18smem_ptr_flag_bitsILi16EEENSU_INS5_IJNSA_ILi8EEESG_EEENS5_IJSG_SC_EEEEEEEvNS4_8identityES12_S1C_vS1D_EENS_8epilogue10collective6detail29Sm90TmaWarpSpecializedAdapterINS1G_15DefaultEpilogueISJ_SK_SK_NS1F_6thread17LinearCombinationISJ_Li1EffLNS1K_9ScaleType4KindE0ELNS_15FloatRoundStyleE2ESJ_EENS1_15EpilogueDefaultEEEEEvvEEEEvNT_6ParamsE:
	.zero		1664


//--------------------- SYMBOLS --------------------------

	.type		.nv.reservedSmem.offset0,@object
	.size		.nv.reservedSmem.offset0,0x4
	.type		__assertfail,@function
